// auto-generated by cutlass_sweep.gemm — config: {"arch": "sm_100", "cluster_m": 1, "cluster_n": 1, "dtype": "e5m2", "dtype_b": "e5m2", "layout": "nt", "stages": 7, "tile_k": 64, "tile_m": 64, "tile_n": 256}
#include "cutlass/cutlass.h"
#include "cutlass/gemm/collective/collective_builder.hpp"
#include "cutlass/gemm/device/gemm_universal_adapter.h"
#include "cutlass/gemm/kernel/gemm_universal.hpp"
#include "cutlass/epilogue/collective/collective_builder.hpp"

using ElemA = cutlass::float_e5m2_t;
using ElemB = cutlass::float_e5m2_t;
using ElemCD = cutlass::float_e5m2_t;
using Acc  = float;
using TileShape    = cute::Shape<cute::_64, cute::_256, cute::_64>;
using ClusterShape = cute::Shape<cute::_1, cute::_1, cute::_1>;

using CollectiveEpilogue = typename cutlass::epilogue::collective::CollectiveBuilder<
    cutlass::arch::Sm100, cutlass::arch::OpClassTensorOp,
    TileShape, ClusterShape,
    cutlass::epilogue::collective::EpilogueTileAuto,
    Acc, Acc,
    ElemCD, cutlass::layout::RowMajor, 128 / cutlass::sizeof_bits<ElemCD>::value,
    ElemCD, cutlass::layout::RowMajor, 128 / cutlass::sizeof_bits<ElemCD>::value,
    cutlass::epilogue::collective::EpilogueScheduleAuto
  >::CollectiveOp;

using CollectiveMainloop = typename cutlass::gemm::collective::CollectiveBuilder<
    cutlass::arch::Sm100, cutlass::arch::OpClassTensorOp,
    ElemA, cutlass::layout::RowMajor, 128 / cutlass::sizeof_bits<ElemA>::value,
    ElemB, cutlass::layout::ColumnMajor, 128 / cutlass::sizeof_bits<ElemB>::value,
    Acc,
    TileShape, ClusterShape,
    cutlass::gemm::collective::StageCount<7>,
    cutlass::gemm::collective::KernelScheduleAuto
  >::CollectiveOp;

using GemmKernel = cutlass::gemm::kernel::GemmUniversal<
    cute::Shape<int,int,int,int>,
    CollectiveMainloop,
    CollectiveEpilogue
>;
using Gemm = cutlass::gemm::device::GemmUniversalAdapter<GemmKernel>;

// Force the device kernel symbol into the cubin without needing a host main.
auto* _anchor = &cutlass::device_kernel<GemmKernel>;


// ===== COMPILED SASS (sm_100a) =====

	.target	sm_100a

	.elftype	@"ET_EXEC"


//--------------------- .note.nv.tkinfo           --------------------------
	.section	.note.nv.tkinfo,"",@"SHT_NOTE"
	.sectionflags	@"SHF_NOTE_NV_TKINFO"
	.tkinfo
        /*0018*/ 	.word	0x00000002
        /*0030*/ 	.string	""
        /*0030*/ 	.string	"ptxas"
        /*0030*/ 	.string	"Cuda compilation tools, release 13.0, V13.0.88"
        /*0030*/ 	.string	"Build cuda_13.0.r13.0/compiler.36424714_0"
        /*0030*/ 	.string	"-arch sm_100a -m 64 "



//--------------------- .note.nv.cuinfo           --------------------------
	.section	.note.nv.cuinfo,"",@"SHT_NOTE"
	.sectionflags	@"SHF_NOTE_NV_CUINFO"
        /*0018*/ 	.short	0x0002
        /*001a*/ 	.short	0x0064
        /*001c*/ 	.short	0x0082
	.zero		2


//--------------------- .nv.info                  --------------------------
	.section	.nv.info,"",@"SHT_CUDA_INFO"
	.align	4


	//----- nvinfo : EIATTR_REGCOUNT
	.align		4
        /*0000*/ 	.byte	0x04, 0x2f
        /*0002*/ 	.short	(.L_20 - .L_19)
	.align		4
.L_19:
        /*0004*/ 	.word	index@(_ZN7cutlass13device_kernelINS_4gemm6kernel13GemmUniversalIN4cute5tupleIJiiiiEEENS1_10collective13CollectiveMmaINS1_35MainloopSm100TmaUmmaWarpSpecializedILi7ELi2ELi4ENS5_IJNS4_1CILi1EEESB_SB_EEEEENS5_IJNSA_ILi64EEENSA_ILi256EEESE_EEENS_12float_e5m2_tENS5_IJlSB_lEEESH_SI_NS4_8TiledMMAINS4_8MMA_AtomIJNS4_10MMA_TraitsINS4_19SM100_MMA_F8F6F4_SSEJSH_SH_fSE_SF_NS4_17integral_constantINS4_4UMMA5MajorELSP_0EEESQ_NSN_INSO_7ScaleInELSR_0EEESS_EEEEEENS4_6LayoutISC_NS5_IJNSA_ILi0EEESW_SW_EEEEENS5_IJNS4_10UnderscoreESZ_SZ_EEEEENS4_13SM90_TMA_LOADENS4_14ComposedLayoutINS4_7SwizzleILi2ELi4ELi3EEENS4_18smem_ptr_flag_bitsILi8EEENSV_INS5_IJNSA_ILi8EEESE_EEENS5_IJSE_SB_EEEEEEEvNS4_8identityES12_S1C_vS1D_EENS_8epilogue10collective18CollectiveEpilogueINS1F_23Sm100TmaWarpSpecializedILi4ELi2ELi32ELb0ELb0EEEJSG_NS5_IJNSV_ISE_SB_EES1K_EEESH_SI_SH_SI_NS1F_6fusion15FusionCallbacksIS1J_NS1M_17LinearCombinationISH_fSH_fLNS_15FloatRoundStyleE2EEESG_S1L_JEEENS4_5SM1004TMEM4LOAD26SM100_TMEM_LOAD_16dp32b32xES12_S1C_NS4_39AutoVectorizingCopyWithAssumedAlignmentILi128EEENS4_14SM90_TMA_STOREES1C_S1X_S1X_EEEvvEEEEvNT_6ParamsE)
        /*0008*/ 	.word	0x00000079


	//----- nvinfo : EIATTR_FRAME_SIZE
	.align		4
.L_20:
        /*000c*/ 	.byte	0x04, 0x11
        /*000e*/ 	.short	(.L_22 - .L_21)
	.align		4
.L_21:
        /*0010*/ 	.word	index@($__internal_2_$__cuda_sm10x_tcgen05_guardrail_trap_unallocated_columns_being_dealloced)
        /*0014*/ 	.word	0x00000000


	//----- nvinfo : EIATTR_FRAME_SIZE
	.align		4
.L_22:
        /*0018*/ 	.byte	0x04, 0x11
        /*001a*/ 	.short	(.L_24 - .L_23)
	.align		4
.L_23:
        /*001c*/ 	.word	index@($__internal_1_$__cuda_sm10x_tcgen05_guardrail_trap_phase_invalid_during_alloc)
        /*0020*/ 	.word	0x00000000


	//----- nvinfo : EIATTR_FRAME_SIZE
	.align		4
.L_24:
        /*0024*/ 	.byte	0x04, 0x11
        /*0026*/ 	.short	(.L_26 - .L_25)
	.align		4
.L_25:
        /*0028*/ 	.word	index@($__internal_0_$__cuda_sm10x_tcgen05_guardrail_trap_col_being_dealloced_not_returned_by_alloc)
        /*002c*/ 	.word	0x00000000


	//----- nvinfo : EIATTR_FRAME_SIZE
	.align		4
.L_26:
        /*0030*/ 	.byte	0x04, 0x11
        /*0032*/ 	.short	(.L_28 - .L_27)
	.align		4
.L_27:
        /*0034*/ 	.word	index@(_ZN7cutlass13device_kernelINS_4gemm6kernel13GemmUniversalIN4cute5tupleIJiiiiEEENS1_10collective13CollectiveMmaINS1_35MainloopSm100TmaUmmaWarpSpecializedILi7ELi2ELi4ENS5_IJNS4_1CILi1EEESB_SB_EEEEENS5_IJNSA_ILi64EEENSA_ILi256EEESE_EEENS_12float_e5m2_tENS5_IJlSB_lEEESH_SI_NS4_8TiledMMAINS4_8MMA_AtomIJNS4_10MMA_TraitsINS4_19SM100_MMA_F8F6F4_SSEJSH_SH_fSE_SF_NS4_17integral_constantINS4_4UMMA5MajorELSP_0EEESQ_NSN_INSO_7ScaleInELSR_0EEESS_EEEEEENS4_6LayoutISC_NS5_IJNSA_ILi0EEESW_SW_EEEEENS5_IJNS4_10UnderscoreESZ_SZ_EEEEENS4_13SM90_TMA_LOADENS4_14ComposedLayoutINS4_7SwizzleILi2ELi4ELi3EEENS4_18smem_ptr_flag_bitsILi8EEENSV_INS5_IJNSA_ILi8EEESE_EEENS5_IJSE_SB_EEEEEEEvNS4_8identityES12_S1C_vS1D_EENS_8epilogue10collective18CollectiveEpilogueINS1F_23Sm100TmaWarpSpecializedILi4ELi2ELi32ELb0ELb0EEEJSG_NS5_IJNSV_ISE_SB_EES1K_EEESH_SI_SH_SI_NS1F_6fusion15FusionCallbacksIS1J_NS1M_17LinearCombinationISH_fSH_fLNS_15FloatRoundStyleE2EEESG_S1L_JEEENS4_5SM1004TMEM4LOAD26SM100_TMEM_LOAD_16dp32b32xES12_S1C_NS4_39AutoVectorizingCopyWithAssumedAlignmentILi128EEENS4_14SM90_TMA_STOREES1C_S1X_S1X_EEEvvEEEEvNT_6ParamsE)
        /*0038*/ 	.word	0x00000000


	//----- nvinfo : EIATTR_MIN_STACK_SIZE
	.align		4
.L_28:
        /*003c*/ 	.byte	0x04, 0x12
        /*003e*/ 	.short	(.L_30 - .L_29)
	.align		4
.L_29:
        /*0040*/ 	.word	index@(_ZN7cutlass13device_kernelINS_4gemm6kernel13GemmUniversalIN4cute5tupleIJiiiiEEENS1_10collective13CollectiveMmaINS1_35MainloopSm100TmaUmmaWarpSpecializedILi7ELi2ELi4ENS5_IJNS4_1CILi1EEESB_SB_EEEEENS5_IJNSA_ILi64EEENSA_ILi256EEESE_EEENS_12float_e5m2_tENS5_IJlSB_lEEESH_SI_NS4_8TiledMMAINS4_8MMA_AtomIJNS4_10MMA_TraitsINS4_19SM100_MMA_F8F6F4_SSEJSH_SH_fSE_SF_NS4_17integral_constantINS4_4UMMA5MajorELSP_0EEESQ_NSN_INSO_7ScaleInELSR_0EEESS_EEEEEENS4_6LayoutISC_NS5_IJNSA_ILi0EEESW_SW_EEEEENS5_IJNS4_10UnderscoreESZ_SZ_EEEEENS4_13SM90_TMA_LOADENS4_14ComposedLayoutINS4_7SwizzleILi2ELi4ELi3EEENS4_18smem_ptr_flag_bitsILi8EEENSV_INS5_IJNSA_ILi8EEESE_EEENS5_IJSE_SB_EEEEEEEvNS4_8identityES12_S1C_vS1D_EENS_8epilogue10collective18CollectiveEpilogueINS1F_23Sm100TmaWarpSpecializedILi4ELi2ELi32ELb0ELb0EEEJSG_NS5_IJNSV_ISE_SB_EES1K_EEESH_SI_SH_SI_NS1F_6fusion15FusionCallbacksIS1J_NS1M_17LinearCombinationISH_fSH_fLNS_15FloatRoundStyleE2EEESG_S1L_JEEENS4_5SM1004TMEM4LOAD26SM100_TMEM_LOAD_16dp32b32xES12_S1C_NS4_39AutoVectorizingCopyWithAssumedAlignmentILi128EEENS4_14SM90_TMA_STOREES1C_S1X_S1X_EEEvvEEEEvNT_6ParamsE)
        /*0044*/ 	.word	0x00000000
.L_30:


//--------------------- .nv.compat                --------------------------
	.section	.nv.compat,"",@"SHT_CUDA_COMPAT_INFO"
	.align	4
        /*0000*/ 	.byte	0x02, 0x09, 0x01, 0x00, 0x02, 0x02, 0x02, 0x00, 0x02, 0x05, 0x05, 0x00, 0x03, 0x07, 0x01, 0x01
        /*0010*/ 	.byte	0x02, 0x03, 0x01, 0x00, 0x02, 0x06, 0x01, 0x00, 0x04, 0x0b, 0x08, 0x00, 0x09, 0x00, 0x00, 0x00
        /*0020*/ 	.byte	0x00, 0x00, 0x00, 0x00


//--------------------- .nv.info._ZN7cutlass13device_kernelINS_4gemm6kernel13GemmUniversalIN4cute5tupleIJiiiiEEENS1_10collective13CollectiveMmaINS1_35MainloopSm100TmaUmmaWarpSpecializedILi7ELi2ELi4ENS5_IJNS4_1CILi1EEESB_SB_EEEEENS5_IJNSA_ILi64EEENSA_ILi256EEESE_EEENS_12float_e5m2_tENS5_IJlSB_lEEESH_SI_NS4_8TiledMMAINS4_8MMA_AtomIJNS4_10MMA_TraitsINS4_19SM100_MMA_F8F6F4_SSEJSH_SH_fSE_SF_NS4_17integral_constantINS4_4UMMA5MajorELSP_0EEESQ_NSN_INSO_7ScaleInELSR_0EEESS_EEEEEENS4_6LayoutISC_NS5_IJNSA_ILi0EEESW_SW_EEEEENS5_IJNS4_10UnderscoreESZ_SZ_EEEEENS4_13SM90_TMA_LOADENS4_14ComposedLayoutINS4_7SwizzleILi2ELi4ELi3EEENS4_18smem_ptr_flag_bitsILi8EEENSV_INS5_IJNSA_ILi8EEESE_EEENS5_IJSE_SB_EEEEEEEvNS4_8identityES12_S1C_vS1D_EENS_8epilogue10collective18CollectiveEpilogueINS1F_23Sm100TmaWarpSpecializedILi4ELi2ELi32ELb0ELb0EEEJSG_NS5_IJNSV_ISE_SB_EES1K_EEESH_SI_SH_SI_NS1F_6fusion15FusionCallbacksIS1J_NS1M_17LinearCombinationISH_fSH_fLNS_15FloatRoundStyleE2EEESG_S1L_JEEENS4_5SM1004TMEM4LOAD26SM100_TMEM_LOAD_16dp32b32xES12_S1C_NS4_39AutoVectorizingCopyWithAssumedAlignmentILi128EEENS4_14SM90_TMA_STOREES1C_S1X_S1X_EEEvvEEEEvNT_6ParamsE --------------------------
	.section	.nv.info._ZN7cutlass13device_kernelINS_4gemm6kernel13GemmUniversalIN4cute5tupleIJiiiiEEENS1_10collective13CollectiveMmaINS1_35MainloopSm100TmaUmmaWarpSpecializedILi7ELi2ELi4ENS5_IJNS4_1CILi1EEESB_SB_EEEEENS5_IJNSA_ILi64EEENSA_ILi256EEESE_EEENS_12float_e5m2_tENS5_IJlSB_lEEESH_SI_NS4_8TiledMMAINS4_8MMA_AtomIJNS4_10MMA_TraitsINS4_19SM100_MMA_F8F6F4_SSEJSH_SH_fSE_SF_NS4_17integral_constantINS4_4UMMA5MajorELSP_0EEESQ_NSN_INSO_7ScaleInELSR_0EEESS_EEEEEENS4_6LayoutISC_NS5_IJNSA_ILi0EEESW_SW_EEEEENS5_IJNS4_10UnderscoreESZ_SZ_EEEEENS4_13SM90_TMA_LOADENS4_14ComposedLayoutINS4_7SwizzleILi2ELi4ELi3EEENS4_18smem_ptr_flag_bitsILi8EEENSV_INS5_IJNSA_ILi8EEESE_EEENS5_IJSE_SB_EEEEEEEvNS4_8identityES12_S1C_vS1D_EENS_8epilogue10collective18CollectiveEpilogueINS1F_23Sm100TmaWarpSpecializedILi4ELi2ELi32ELb0ELb0EEEJSG_NS5_IJNSV_ISE_SB_EES1K_EEESH_SI_SH_SI_NS1F_6fusion15FusionCallbacksIS1J_NS1M_17LinearCombinationISH_fSH_fLNS_15FloatRoundStyleE2EEESG_S1L_JEEENS4_5SM1004TMEM4LOAD26SM100_TMEM_LOAD_16dp32b32xES12_S1C_NS4_39AutoVectorizingCopyWithAssumedAlignmentILi128EEENS4_14SM90_TMA_STOREES1C_S1X_S1X_EEEvvEEEEvNT_6ParamsE,"",@"SHT_CUDA_INFO"
	.sectionflags	@""
	.align	4


	//----- nvinfo : EIATTR_CUDA_API_VERSION
	.align		4
        /*0000*/ 	.byte	0x04, 0x37
        /*0002*/ 	.short	(.L_32 - .L_31)
.L_31:
        /*0004*/ 	.word	0x00000082


	//----- nvinfo : EIATTR_KPARAM_INFO
	.align		4
.L_32:
        /*0008*/ 	.byte	0x04, 0x17
        /*000a*/ 	.short	(.L_34 - .L_33)
.L_33:
        /*000c*/ 	.word	0x00000000
        /*0010*/ 	.short	0x0000
        /*0012*/ 	.short	0x0000
        /*0014*/ 	.byte	0x00, 0xf0, 0x01, 0x20


	//----- nvinfo : EIATTR_AT_ENTRY_FRAGMENTS
	.align		4
.L_34:
        /*0018*/ 	.byte	0x04, 0x4f
        /*001a*/ 	.short	(.L_36 - .L_35)


	//   ....[0]....
.L_35:
        /*001c*/ 	.word	0x00000006


	//----- nvinfo : EIATTR_RESERVED_SMEM_USED
	.align		4
.L_36:
        /*0020*/ 	.byte	0x01, 0x41
	.zero		2


	//----- nvinfo : EIATTR_SPARSE_MMA_MASK
	.align		4
        /*0024*/ 	.byte	0x03, 0x50
        /*0026*/ 	.short	0x0000


	//----- nvinfo : EIATTR_TCGEN05_1CTA_USED
	.align		4
        /*0028*/ 	.byte	0x01, 0x51
	.zero		2


	//----- nvinfo : EIATTR_MAXREG_COUNT
	.align		4
        /*002c*/ 	.byte	0x03, 0x1b
        /*002e*/ 	.short	0x00ff


	//----- nvinfo : EIATTR_NUM_BARRIERS
	.align		4
        /*0030*/ 	.byte	0x02, 0x4c
        /*0032*/ 	.byte	0x07
	.zero		1


	//----- nvinfo : EIATTR_EXTERNS
	.align		4
        /*0034*/ 	.byte	0x04, 0x0f
        /*0036*/ 	.short	(.L_38 - .L_37)


	//   ....[0]....
	.align		4
.L_37:
        /*0038*/ 	.word	index@(__assertfail)


	//----- nvinfo : EIATTR_MERCURY_ISA_VERSION
	.align		4
.L_38:
        /*003c*/ 	.byte	0x03, 0x5f
        /*003e*/ 	.short	0x0101


	//----- nvinfo : EIATTR_INT_WARP_WIDE_INSTR_OFFSETS
	.align		4
        /*0040*/ 	.byte	0x04, 0x31
        /*0042*/ 	.short	(.L_40 - .L_39)


	//   ....[0]....
.L_39:
        /*0044*/ 	.word	0x00001e40


	//   ....[1]....
        /*0048*/ 	.word	0x000039b0


	//   ....[2]....
        /*004c*/ 	.word	0x000039e0


	//   ....[3]....
        /*0050*/ 	.word	0x00003a30


	//   ....[4]....
        /*0054*/ 	.word	0x00004350


	//   ....[5]....
        /*0058*/ 	.word	0x000043b0


	//   ....[6]....
        /*005c*/ 	.word	0x00004490


	//   ....[7]....
        /*0060*/ 	.word	0x00004500


	//   ....[8]....
        /*0064*/ 	.word	0x00004610


	//   ....[9]....
        /*0068*/ 	.word	0x000046a0


	//   ....[10]....
        /*006c*/ 	.word	0x00004870


	//   ....[11]....
        /*0070*/ 	.word	0x000049d0


	//----- nvinfo : EIATTR_COOP_GROUP_MASK_REGIDS
	.align		4
.L_40:
        /*0074*/ 	.byte	0x04, 0x29
        /*0076*/ 	.short	(.L_42 - .L_41)


	//   ....[0]....
.L_41:
        /*0078*/ 	.word	0xffffffff


	//   ....[1]....
        /*007c*/ 	.word	0xffffffff


	//   ....[2]....
        /*0080*/ 	.word	0xffffffff


	//   ....[3]....
        /*0084*/ 	.word	0xffffffff


	//   ....[4]....
        /*0088*/ 	.word	0xffffffff


	//   ....[5]....
        /*008c*/ 	.word	0xffffffff


	//   ....[6]....
        /*0090*/ 	.word	0xffffffff


	//   ....[7]....
        /*0094*/ 	.word	0xffffffff


	//   ....[8]....
        /*0098*/ 	.word	0xffffffff


	//   ....[9]....
        /*009c*/ 	.word	0xffffffff


	//   ....[10]....
        /*00a0*/ 	.word	0xffffffff


	//   ....[11]....
        /*00a4*/ 	.word	0xffffffff


	//   ....[12]....
        /*00a8*/ 	.word	0xffffffff


	//----- nvinfo : EIATTR_COOP_GROUP_INSTR_OFFSETS
	.align		4
.L_42:
        /*00ac*/ 	.byte	0x04, 0x28
        /*00ae*/ 	.short	(.L_44 - .L_43)


	//   ....[0]....
.L_43:
        /*00b0*/ 	.word	0x00000090


	//   ....[1]....
        /*00b4*/ 	.word	0x000004d0


	//   ....[2]....
        /*00b8*/ 	.word	0x000006a0


	//   ....[3]....
        /*00bc*/ 	.word	0x00000840


	//   ....[4]....
        /*00c0*/ 	.word	0x00000940


	//   ....[5]....
        /*00c4*/ 	.word	0x00000ab0


	//   ....[6]....
        /*00c8*/ 	.word	0x00000c50


	//   ....[7]....
        /*00cc*/ 	.word	0x00001d20


	//   ....[8]....
        /*00d0*/ 	.word	0x00002cb0


	//   ....[9]....
        /*00d4*/ 	.word	0x00002ec0


	//   ....[10]....
        /*00d8*/ 	.word	0x00002ef0


	//   ....[11]....
        /*00dc*/ 	.word	0x000038a0


	//   ....[12]....
        /*00e0*/ 	.word	0x00003ad0


	//----- nvinfo : EIATTR_VRC_CTA_INIT_COUNT
	.align		4
.L_44:
        /*00e4*/ 	.byte	0x02, 0x4a
        /*00e6*/ 	.byte	0x80
	.zero		1


	//----- nvinfo : EIATTR_SYSCALL_OFFSETS
	.align		4
        /*00e8*/ 	.byte	0x04, 0x46
        /*00ea*/ 	.short	(.L_46 - .L_45)


	//   ....[0]....
.L_45:
        /*00ec*/ 	.word	0x00005450


	//   ....[1]....
        /*00f0*/ 	.word	0x00005590


	//   ....[2]....
        /*00f4*/ 	.word	0x00005d90


	//   ....[3]....
        /*00f8*/ 	.word	0x00006b30


	//   ....[4]....
        /*00fc*/ 	.word	0x00007890


	//   ....[5]....
        /*0100*/ 	.word	0x00008620


	//----- nvinfo : EIATTR_MBARRIER_INSTR_OFFSETS
	.align		4
.L_46:
        /*0104*/ 	.byte	0x04, 0x39
        /*0106*/ 	.short	(.L_48 - .L_47)


	//   ....[0]....
.L_47:
        /*0108*/ 	.word	0x000005b0
        /*010c*/ 	.word	0x000000ff
        /*0110*/ 	.word	0x00000000
        /*0114*/ 	.short	0x0100
        /*0116*/ 	.byte	0x05
	.zero		1


	//   ....[1]....
        /*0118*/ 	.word	0x000005c0
        /*011c*/ 	.word	0x000000ff
        /*0120*/ 	.word	0x00000038
        /*0124*/ 	.short	0x0100
        /*0126*/ 	.byte	0x05
	.zero		1


	//   ....[2]....
        /*0128*/ 	.word	0x000005d0
        /*012c*/ 	.word	0x000000ff
        /*0130*/ 	.word	0x00000008
        /*0134*/ 	.short	0x0100
        /*0136*/ 	.byte	0x05
	.zero		1


	//   ....[3]....
        /*0138*/ 	.word	0x000005e0
        /*013c*/ 	.word	0x000000ff
        /*0140*/ 	.word	0x00000040
        /*0144*/ 	.short	0x0100
        /*0146*/ 	.byte	0x05
	.zero		1


	//   ....[4]....
        /*0148*/ 	.word	0x000005f0
        /*014c*/ 	.word	0x000000ff
        /*0150*/ 	.word	0x00000010
        /*0154*/ 	.short	0x0100
        /*0156*/ 	.byte	0x05
	.zero		1


	//   ....[5]....
        /*0158*/ 	.word	0x00000600
        /*015c*/ 	.word	0x000000ff
        /*0160*/ 	.word	0x00000048
        /*0164*/ 	.short	0x0100
        /*0166*/ 	.byte	0x05
	.zero		1


	//   ....[6]....
        /*0168*/ 	.word	0x00000610
        /*016c*/ 	.word	0x000000ff
        /*0170*/ 	.word	0x00000018
        /*0174*/ 	.short	0x0100
        /*0176*/ 	.byte	0x05
	.zero		1


	//   ....[7]....
        /*0178*/ 	.word	0x00000620
        /*017c*/ 	.word	0x000000ff
        /*0180*/ 	.word	0x00000050
        /*0184*/ 	.short	0x0100
        /*0186*/ 	.byte	0x05
	.zero		1


	//   ....[8]....
        /*0188*/ 	.word	0x00000630
        /*018c*/ 	.word	0x000000ff
        /*0190*/ 	.word	0x00000020
        /*0194*/ 	.short	0x0100
        /*0196*/ 	.byte	0x05
	.zero		1


	//   ....[9]....
        /*0198*/ 	.word	0x00000640
        /*019c*/ 	.word	0x000000ff
        /*01a0*/ 	.word	0x00000058
        /*01a4*/ 	.short	0x0100
        /*01a6*/ 	.byte	0x05
	.zero		1


	//   ....[10]....
        /*01a8*/ 	.word	0x00000650
        /*01ac*/ 	.word	0x000000ff
        /*01b0*/ 	.word	0x00000028
        /*01b4*/ 	.short	0x0100
        /*01b6*/ 	.byte	0x05
	.zero		1


	//   ....[11]....
        /*01b8*/ 	.word	0x00000660
        /*01bc*/ 	.word	0x000000ff
        /*01c0*/ 	.word	0x00000060
        /*01c4*/ 	.short	0x0100
        /*01c6*/ 	.byte	0x05
	.zero		1


	//   ....[12]....
        /*01c8*/ 	.word	0x00000670
        /*01cc*/ 	.word	0x000000ff
        /*01d0*/ 	.word	0x00000030
        /*01d4*/ 	.short	0x0100
        /*01d6*/ 	.byte	0x05
	.zero		1


	//   ....[13]....
        /*01d8*/ 	.word	0x00000680
        /*01dc*/ 	.word	0x000000ff
        /*01e0*/ 	.word	0x00000068
        /*01e4*/ 	.short	0x0100
        /*01e6*/ 	.byte	0x05
	.zero		1


	//   ....[14]....
        /*01e8*/ 	.word	0x000007b0
        /*01ec*/ 	.word	0x000000ff
        /*01f0*/ 	.word	0x00000070
        /*01f4*/ 	.short	0x0100
        /*01f6*/ 	.byte	0x07
	.zero		1


	//   ....[15]....
        /*01f8*/ 	.word	0x000007c0
        /*01fc*/ 	.word	0x000000ff
        /*0200*/ 	.word	0x00000090
        /*0204*/ 	.short	0x0100
        /*0206*/ 	.byte	0x07
	.zero		1


	//   ....[16]....
        /*0208*/ 	.word	0x000007d0
        /*020c*/ 	.word	0x000000ff
        /*0210*/ 	.word	0x00000078
        /*0214*/ 	.short	0x0100
        /*0216*/ 	.byte	0x07
	.zero		1


	//   ....[17]....
        /*0218*/ 	.word	0x000007e0
        /*021c*/ 	.word	0x000000ff
        /*0220*/ 	.word	0x00000098
        /*0224*/ 	.short	0x0100
        /*0226*/ 	.byte	0x07
	.zero		1


	//   ....[18]....
        /*0228*/ 	.word	0x000007f0
        /*022c*/ 	.word	0x000000ff
        /*0230*/ 	.word	0x00000080
        /*0234*/ 	.short	0x0100
        /*0236*/ 	.byte	0x07
	.zero		1


	//   ....[19]....
        /*0238*/ 	.word	0x00000800
        /*023c*/ 	.word	0x000000ff
        /*0240*/ 	.word	0x000000a0
        /*0244*/ 	.short	0x0100
        /*0246*/ 	.byte	0x07
	.zero		1


	//   ....[20]....
        /*0248*/ 	.word	0x00000810
        /*024c*/ 	.word	0x000000ff
        /*0250*/ 	.word	0x00000088
        /*0254*/ 	.short	0x0100
        /*0256*/ 	.byte	0x07
	.zero		1


	//   ....[21]....
        /*0258*/ 	.word	0x00000820
        /*025c*/ 	.word	0x000000ff
        /*0260*/ 	.word	0x000000a8
        /*0264*/ 	.short	0x0100
        /*0266*/ 	.byte	0x07
	.zero		1


	//   ....[22]....
        /*0268*/ 	.word	0x00000910
        /*026c*/ 	.word	0x000000ff
        /*0270*/ 	.word	0x000000b0
        /*0274*/ 	.short	0x0100
        /*0276*/ 	.byte	0x05
	.zero		1


	//   ....[23]....
        /*0278*/ 	.word	0x00000920
        /*027c*/ 	.word	0x000000ff
        /*0280*/ 	.word	0x000000b8
        /*0284*/ 	.short	0x0100
        /*0286*/ 	.byte	0x05
	.zero		1


	//   ....[24]....
        /*0288*/ 	.word	0x00000a60
        /*028c*/ 	.word	0x000000ff
        /*0290*/ 	.word	0x000000c0
        /*0294*/ 	.short	0x0100
        /*0296*/ 	.byte	0x05
	.zero		1


	//   ....[25]....
        /*0298*/ 	.word	0x00000a70
        /*029c*/ 	.word	0x000000ff
        /*02a0*/ 	.word	0x000000d0
        /*02a4*/ 	.short	0x0100
        /*02a6*/ 	.byte	0x05
	.zero		1


	//   ....[26]....
        /*02a8*/ 	.word	0x00000a80
        /*02ac*/ 	.word	0x000000ff
        /*02b0*/ 	.word	0x000000c8
        /*02b4*/ 	.short	0x0100
        /*02b6*/ 	.byte	0x05
	.zero		1


	//   ....[27]....
        /*02b8*/ 	.word	0x00000a90
        /*02bc*/ 	.word	0x000000ff
        /*02c0*/ 	.word	0x000000d8
        /*02c4*/ 	.short	0x0100
        /*02c6*/ 	.byte	0x05
	.zero		1


	//   ....[28]....
        /*02c8*/ 	.word	0x00000bc0
        /*02cc*/ 	.word	0x000000ff
        /*02d0*/ 	.word	0x000000e0
        /*02d4*/ 	.short	0x0100
        /*02d6*/ 	.byte	0x07
	.zero		1


	//   ....[29]....
        /*02d8*/ 	.word	0x00000bd0
        /*02dc*/ 	.word	0x000000ff
        /*02e0*/ 	.word	0x00000100
        /*02e4*/ 	.short	0x0100
        /*02e6*/ 	.byte	0x07
	.zero		1


	//   ....[30]....
        /*02e8*/ 	.word	0x00000be0
        /*02ec*/ 	.word	0x000000ff
        /*02f0*/ 	.word	0x000000e8
        /*02f4*/ 	.short	0x0100
        /*02f6*/ 	.byte	0x07
	.zero		1


	//   ....[31]....
        /*02f8*/ 	.word	0x00000bf0
        /*02fc*/ 	.word	0x000000ff
        /*0300*/ 	.word	0x00000108
        /*0304*/ 	.short	0x0100
        /*0306*/ 	.byte	0x07
	.zero		1


	//   ....[32]....
        /*0308*/ 	.word	0x00000c00
        /*030c*/ 	.word	0x000000ff
        /*0310*/ 	.word	0x000000f0
        /*0314*/ 	.short	0x0100
        /*0316*/ 	.byte	0x07
	.zero		1


	//   ....[33]....
        /*0318*/ 	.word	0x00000c10
        /*031c*/ 	.word	0x000000ff
        /*0320*/ 	.word	0x00000110
        /*0324*/ 	.short	0x0100
        /*0326*/ 	.byte	0x07
	.zero		1


	//   ....[34]....
        /*0328*/ 	.word	0x00000c20
        /*032c*/ 	.word	0x000000ff
        /*0330*/ 	.word	0x000000f8
        /*0334*/ 	.short	0x0100
        /*0336*/ 	.byte	0x07
	.zero		1


	//   ....[35]....
        /*0338*/ 	.word	0x00000c30
        /*033c*/ 	.word	0x000000ff
        /*0340*/ 	.word	0x00000118
        /*0344*/ 	.short	0x0100
        /*0346*/ 	.byte	0x07
	.zero		1


	//   ....[36]....
        /*0348*/ 	.word	0x00000d20
        /*034c*/ 	.word	0x000000ff
        /*0350*/ 	.word	0x00000120
        /*0354*/ 	.short	0x0100
        /*0356*/ 	.byte	0x05
	.zero		1


	//   ....[37]....
        /*0358*/ 	.word	0x00000d30
        /*035c*/ 	.word	0x000000ff
        /*0360*/ 	.word	0x00000130
        /*0364*/ 	.short	0x0100
        /*0366*/ 	.byte	0x05
	.zero		1


	//   ....[38]....
        /*0368*/ 	.word	0x00000d40
        /*036c*/ 	.word	0x000000ff
        /*0370*/ 	.word	0x00000128
        /*0374*/ 	.short	0x0100
        /*0376*/ 	.byte	0x05
	.zero		1


	//   ....[39]....
        /*0378*/ 	.word	0x00000d50
        /*037c*/ 	.word	0x000000ff
        /*0380*/ 	.word	0x00000138
        /*0384*/ 	.short	0x0100
        /*0386*/ 	.byte	0x05
	.zero		1


	//   ....[40]....
        /*0388*/ 	.word	0x00001620
        /*038c*/ 	.word	0x00000002
        /*0390*/ 	.word	0x00000130
        /*0394*/ 	.short	0x010a
        /*0396*/ 	.byte	0xff
	.zero		1


	//   ....[41]....
        /*0398*/ 	.word	0x00001650
        /*039c*/ 	.word	0x00000002
        /*03a0*/ 	.word	0x00000120
        /*03a4*/ 	.short	0x0101
        /*03a6*/ 	.byte	0xff
	.zero		1


	//   ....[42]....
        /*03a8*/ 	.word	0x00001720
        /*03ac*/ 	.word	0x000000ff
        /*03b0*/ 	.word	0x00000038
        /*03b4*/ 	.short	0x010a
        /*03b6*/ 	.byte	0x08
	.zero		1


	//   ....[43]....
        /*03b8*/ 	.word	0x000017c0
        /*03bc*/ 	.word	0x000000ff
        /*03c0*/ 	.word	0x00000038
        /*03c4*/ 	.short	0x010a
        /*03c6*/ 	.byte	0x21
	.zero		1


	//   ....[44]....
        /*03c8*/ 	.word	0x00001910
        /*03cc*/ 	.word	0x000000ff
        /*03d0*/ 	.word	0x00000038
        /*03d4*/ 	.short	0x010a
        /*03d6*/ 	.byte	0x08
	.zero		1


	//   ....[45]....
        /*03d8*/ 	.word	0x00001a20
        /*03dc*/ 	.word	0x000000ff
        /*03e0*/ 	.word	0x000000b8
        /*03e4*/ 	.short	0x0101
        /*03e6*/ 	.byte	0x04
	.zero		1


	//   ....[46]....
        /*03e8*/ 	.word	0x00001a40
        /*03ec*/ 	.word	0x000000ff
        /*03f0*/ 	.word	0x00000038
        /*03f4*/ 	.short	0x010a
        /*03f6*/ 	.byte	0x08
	.zero		1


	//   ....[47]....
        /*03f8*/ 	.word	0x00001ac0
        /*03fc*/ 	.word	0x000000ff
        /*0400*/ 	.word	0x00000038
        /*0404*/ 	.short	0x010a
        /*0406*/ 	.byte	0x11
	.zero		1


	//   ....[48]....
        /*0408*/ 	.word	0x00001c10
        /*040c*/ 	.word	0x000000ff
        /*0410*/ 	.word	0x00000038
        /*0414*/ 	.short	0x010a
        /*0416*/ 	.byte	0x08
	.zero		1


	//   ....[49]....
        /*0418*/ 	.word	0x00001d50
        /*041c*/ 	.word	0x00000002
        /*0420*/ 	.word	0x000000c0
        /*0424*/ 	.short	0x010a
        /*0426*/ 	.byte	0xff
	.zero		1


	//   ....[50]....
        /*0428*/ 	.word	0x00001e10
        /*042c*/ 	.word	0x00000002
        /*0430*/ 	.word	0x00000000
        /*0434*/ 	.short	0x0101
        /*0436*/ 	.byte	0xff
	.zero		1


	//   ....[51]....
        /*0438*/ 	.word	0x00002370
        /*043c*/ 	.word	0x000000ff
        /*0440*/ 	.word	0x00000000
        /*0444*/ 	.short	0x010a
        /*0446*/ 	.byte	0x05
	.zero		1


	//   ....[52]....
        /*0448*/ 	.word	0x00002400
        /*044c*/ 	.word	0x000000ff
        /*0450*/ 	.word	0x00000000
        /*0454*/ 	.short	0x010a
        /*0456*/ 	.byte	0x05
	.zero		1


	//   ....[53]....
        /*0458*/ 	.word	0x00002490
        /*045c*/ 	.word	0x000000ff
        /*0460*/ 	.word	0x00000000
        /*0464*/ 	.short	0x010a
        /*0466*/ 	.byte	0x05
	.zero		1


	//   ....[54]....
        /*0468*/ 	.word	0x00002520
        /*046c*/ 	.word	0x000000ff
        /*0470*/ 	.word	0x00000000
        /*0474*/ 	.short	0x010a
        /*0476*/ 	.byte	0x05
	.zero		1


	//   ....[55]....
        /*0478*/ 	.word	0x000025b0
        /*047c*/ 	.word	0x000000ff
        /*0480*/ 	.word	0x00000000
        /*0484*/ 	.short	0x010a
        /*0486*/ 	.byte	0x05
	.zero		1


	//   ....[56]....
        /*0488*/ 	.word	0x00002640
        /*048c*/ 	.word	0x000000ff
        /*0490*/ 	.word	0x00000000
        /*0494*/ 	.short	0x010a
        /*0496*/ 	.byte	0x05
	.zero		1


	//   ....[57]....
        /*0498*/ 	.word	0x000026e0
        /*049c*/ 	.word	0x00000000
        /*04a0*/ 	.word	0x00000000
        /*04a4*/ 	.short	0x010a
        /*04a6*/ 	.byte	0xff
	.zero		1


	//   ....[58]....
        /*04a8*/ 	.word	0x00002800
        /*04ac*/ 	.word	0x00000000
        /*04b0*/ 	.word	0x00000120
        /*04b4*/ 	.short	0x010a
        /*04b6*/ 	.byte	0xff
	.zero		1


	//   ....[59]....
        /*04b8*/ 	.word	0x00002870
        /*04bc*/ 	.word	0x00000000
        /*04c0*/ 	.word	0x00000000
        /*04c4*/ 	.short	0x0101
        /*04c6*/ 	.byte	0xff
	.zero		1


	//   ....[60]....
        /*04c8*/ 	.word	0x00002890
        /*04cc*/ 	.word	0x000000ff
        /*04d0*/ 	.word	0x000000d0
        /*04d4*/ 	.short	0x010a
        /*04d6*/ 	.byte	0x05
	.zero		1


	//   ....[61]....
        /*04d8*/ 	.word	0x000029b0
        /*04dc*/ 	.word	0x00000000
        /*04e0*/ 	.word	0x000000c0
        /*04e4*/ 	.short	0x010a
        /*04e6*/ 	.byte	0xff
	.zero		1


	//   ....[62]....
        /*04e8*/ 	.word	0x00002ab0
        /*04ec*/ 	.word	0x00000000
        /*04f0*/ 	.word	0x00000000
        /*04f4*/ 	.short	0x0101
        /*04f6*/ 	.byte	0xff
	.zero		1


	//   ....[63]....
        /*04f8*/ 	.word	0x00002b40
        /*04fc*/ 	.word	0x000000ff
        /*0500*/ 	.word	0x000000d0
        /*0504*/ 	.short	0x0106
        /*0506*/ 	.byte	0x05
	.zero		1


	//   ....[64]....
        /*0508*/ 	.word	0x00002b60
        /*050c*/ 	.word	0x000000ff
        /*0510*/ 	.word	0x000000d0
        /*0514*/ 	.short	0x010a
        /*0516*/ 	.byte	0x05
	.zero		1


	//   ....[65]....
        /*0518*/ 	.word	0x00002bf0
        /*051c*/ 	.word	0x000000ff
        /*0520*/ 	.word	0x000000d0
        /*0524*/ 	.short	0x0106
        /*0526*/ 	.byte	0x04
	.zero		1


	//   ....[66]....
        /*0528*/ 	.word	0x00002c30
        /*052c*/ 	.word	0x00000000
        /*0530*/ 	.word	0x000000d0
        /*0534*/ 	.short	0x010a
        /*0536*/ 	.byte	0xff
	.zero		1


	//   ....[67]....
        /*0538*/ 	.word	0x00003130
        /*053c*/ 	.word	0x00000000
        /*0540*/ 	.word	0x000000c0
        /*0544*/ 	.short	0x010a
        /*0546*/ 	.byte	0xff
	.zero		1


	//   ....[68]....
        /*0548*/ 	.word	0x00003230
        /*054c*/ 	.word	0x00000003
        /*0550*/ 	.word	0x00000000
        /*0554*/ 	.short	0x0101
        /*0556*/ 	.byte	0xff
	.zero		1


	//   ....[69]....
        /*0558*/ 	.word	0x00003240
        /*055c*/ 	.word	0x000000ff
        /*0560*/ 	.word	0x00000000
        /*0564*/ 	.short	0x010a
        /*0566*/ 	.byte	0x04
	.zero		1


	//   ....[70]....
        /*0568*/ 	.word	0x000032c0
        /*056c*/ 	.word	0x000000ff
        /*0570*/ 	.word	0x00000100
        /*0574*/ 	.short	0x010a
        /*0576*/ 	.byte	0x08
	.zero		1


	//   ....[71]....
        /*0578*/ 	.word	0x000033a0
        /*057c*/ 	.word	0x000000ff
        /*0580*/ 	.word	0x00000000
        /*0584*/ 	.short	0x010a
        /*0586*/ 	.byte	0x07
	.zero		1


	//   ....[72]....
        /*0588*/ 	.word	0x000034e0
        /*058c*/ 	.word	0x000000ff
        /*0590*/ 	.word	0x00000000
        /*0594*/ 	.short	0x010a
        /*0596*/ 	.byte	0x04
	.zero		1


	//   ....[73]....
        /*0598*/ 	.word	0x000036d0
        /*059c*/ 	.word	0x000000ff
        /*05a0*/ 	.word	0x00000000
        /*05a4*/ 	.short	0x010a
        /*05a6*/ 	.byte	0x05
	.zero		1


	//   ....[74]....
        /*05a8*/ 	.word	0x00003760
        /*05ac*/ 	.word	0x000000ff
        /*05b0*/ 	.word	0x00000000
        /*05b4*/ 	.short	0x010a
        /*05b6*/ 	.byte	0x05
	.zero		1


	//   ....[75]....
        /*05b8*/ 	.word	0x000037f0
        /*05bc*/ 	.word	0x000000ff
        /*05c0*/ 	.word	0x00000000
        /*05c4*/ 	.short	0x010a
        /*05c6*/ 	.byte	0x05
	.zero		1


	//   ....[76]....
        /*05c8*/ 	.word	0x00003880
        /*05cc*/ 	.word	0x000000ff
        /*05d0*/ 	.word	0x00000000
        /*05d4*/ 	.short	0x010a
        /*05d6*/ 	.byte	0x07
	.zero		1


	//   ....[77]....
        /*05d8*/ 	.word	0x00003d00
        /*05dc*/ 	.word	0x00000000
        /*05e0*/ 	.word	0x000000c0
        /*05e4*/ 	.short	0x010a
        /*05e6*/ 	.byte	0xff
	.zero		1


	//   ....[78]....
        /*05e8*/ 	.word	0x00003dc0
        /*05ec*/ 	.word	0x00000000
        /*05f0*/ 	.word	0x00000000
        /*05f4*/ 	.short	0x0101
        /*05f6*/ 	.byte	0xff
	.zero		1


	//   ....[79]....
        /*05f8*/ 	.word	0x000040e0
        /*05fc*/ 	.word	0x000000ff
        /*0600*/ 	.word	0x000000b8
        /*0604*/ 	.short	0x010a
        /*0606*/ 	.byte	0x07
	.zero		1


	//   ....[80]....
        /*0608*/ 	.word	0x000042d0
        /*060c*/ 	.word	0x000000ff
        /*0610*/ 	.word	0x00000090
        /*0614*/ 	.short	0x010a
        /*0616*/ 	.byte	0x07
	.zero		1


	//   ....[81]....
        /*0618*/ 	.word	0x00004440
        /*061c*/ 	.word	0x000000ff
        /*0620*/ 	.word	0x00000070
        /*0624*/ 	.short	0x010b
        /*0626*/ 	.byte	0x07
	.zero		1


	//   ....[82]....
        /*0628*/ 	.word	0x00004450
        /*062c*/ 	.word	0x000000ff
        /*0630*/ 	.word	0x00000000
        /*0634*/ 	.short	0x0101
        /*0636*/ 	.byte	0x08
	.zero		1


	//   ....[83]....
        /*0638*/ 	.word	0x00004460
        /*063c*/ 	.word	0x000000ff
        /*0640*/ 	.word	0x00000098
        /*0644*/ 	.short	0x010a
        /*0646*/ 	.byte	0x07
	.zero		1


	//   ....[84]....
        /*0648*/ 	.word	0x000045b0
        /*064c*/ 	.word	0x000000ff
        /*0650*/ 	.word	0x00000078
        /*0654*/ 	.short	0x010b
        /*0656*/ 	.byte	0x07
	.zero		1


	//   ....[85]....
        /*0658*/ 	.word	0x000045c0
        /*065c*/ 	.word	0x000000ff
        /*0660*/ 	.word	0x00000000
        /*0664*/ 	.short	0x0101
        /*0666*/ 	.byte	0x08
	.zero		1


	//   ....[86]....
        /*0668*/ 	.word	0x000045d0
        /*066c*/ 	.word	0x000000ff
        /*0670*/ 	.word	0x000000a0
        /*0674*/ 	.short	0x010a
        /*0676*/ 	.byte	0x07
	.zero		1


	//   ....[87]....
        /*0678*/ 	.word	0x00004750
        /*067c*/ 	.word	0x000000ff
        /*0680*/ 	.word	0x00000080
        /*0684*/ 	.short	0x010b
        /*0686*/ 	.byte	0x07
	.zero		1


	//   ....[88]....
        /*0688*/ 	.word	0x00004790
        /*068c*/ 	.word	0x000000ff
        /*0690*/ 	.word	0x00000000
        /*0694*/ 	.short	0x0101
        /*0696*/ 	.byte	0x08
	.zero		1


	//   ....[89]....
        /*0698*/ 	.word	0x000047d0
        /*069c*/ 	.word	0x000000ff
        /*06a0*/ 	.word	0x000000a8
        /*06a4*/ 	.short	0x010a
        /*06a6*/ 	.byte	0x07
	.zero		1


	//   ....[90]....
        /*06a8*/ 	.word	0x00004a10
        /*06ac*/ 	.word	0x000000ff
        /*06b0*/ 	.word	0x00000088
        /*06b4*/ 	.short	0x010b
        /*06b6*/ 	.byte	0x07
	.zero		1


	//   ....[91]....
        /*06b8*/ 	.word	0x00004a30
        /*06bc*/ 	.word	0x000000ff
        /*06c0*/ 	.word	0x00000000
        /*06c4*/ 	.short	0x0101
        /*06c6*/ 	.byte	0x0d
	.zero		1


	//   ....[92]....
        /*06c8*/ 	.word	0x00004a60
        /*06cc*/ 	.word	0x000000ff
        /*06d0*/ 	.word	0x00000090
        /*06d4*/ 	.short	0x010a
        /*06d6*/ 	.byte	0x07
	.zero		1


	//   ....[93]....
        /*06d8*/ 	.word	0x00004a80
        /*06dc*/ 	.word	0x000000ff
        /*06e0*/ 	.word	0x00000098
        /*06e4*/ 	.short	0x010a
        /*06e6*/ 	.byte	0x07
	.zero		1


	//   ....[94]....
        /*06e8*/ 	.word	0x00004aa0
        /*06ec*/ 	.word	0x000000ff
        /*06f0*/ 	.word	0x000000a0
        /*06f4*/ 	.short	0x010a
        /*06f6*/ 	.byte	0x07
	.zero		1


	//   ....[95]....
        /*06f8*/ 	.word	0x00004ae0
        /*06fc*/ 	.word	0x00000000
        /*0700*/ 	.word	0x000000a8
        /*0704*/ 	.short	0x010a
        /*0706*/ 	.byte	0xff
	.zero		1


	//   ....[96]....
        /*0708*/ 	.word	0x00004e20
        /*070c*/ 	.word	0x00000000
        /*0710*/ 	.word	0x000000c0
        /*0714*/ 	.short	0x010a
        /*0716*/ 	.byte	0xff
	.zero		1


	//   ....[97]....
        /*0718*/ 	.word	0x00004f30
        /*071c*/ 	.word	0x00000000
        /*0720*/ 	.word	0x00000000
        /*0724*/ 	.short	0x0101
        /*0726*/ 	.byte	0xff
	.zero		1


	//   ....[98]....
        /*0728*/ 	.word	0x00005950
        /*072c*/ 	.word	0x00000002
        /*0730*/ 	.word	0x00000070
        /*0734*/ 	.short	0x010a
        /*0736*/ 	.byte	0xff
	.zero		1


	//   ....[99]....
        /*0738*/ 	.word	0x00005990
        /*073c*/ 	.word	0x00000071
        /*0740*/ 	.word	0x000000e0
        /*0744*/ 	.short	0x010a
        /*0746*/ 	.byte	0xff
	.zero		1


	//   ....[100]....
        /*0748*/ 	.word	0x00005ad0
        /*074c*/ 	.word	0x00000002
        /*0750*/ 	.word	0x00000070
        /*0754*/ 	.short	0x010a
        /*0756*/ 	.byte	0xff
	.zero		1


	//   ....[101]....
        /*0758*/ 	.word	0x00005bf0
        /*075c*/ 	.word	0x00000000
        /*0760*/ 	.word	0x00000000
        /*0764*/ 	.short	0x0101
        /*0766*/ 	.byte	0xff
	.zero		1


	//   ....[102]....
        /*0768*/ 	.word	0x00005c70
        /*076c*/ 	.word	0x00000071
        /*0770*/ 	.word	0x000000e0
        /*0774*/ 	.short	0x010a
        /*0776*/ 	.byte	0xff
	.zero		1


	//   ....[103]....
        /*0778*/ 	.word	0x000067c0
        /*077c*/ 	.word	0x00000000
        /*0780*/ 	.word	0x00000070
        /*0784*/ 	.short	0x010a
        /*0786*/ 	.byte	0xff
	.zero		1


	//   ....[104]....
        /*0788*/ 	.word	0x00006880
        /*078c*/ 	.word	0x00000000
        /*0790*/ 	.word	0x00000070
        /*0794*/ 	.short	0x010a
        /*0796*/ 	.byte	0xff
	.zero		1


	//   ....[105]....
        /*0798*/ 	.word	0x000069b0
        /*079c*/ 	.word	0x00000000
        /*07a0*/ 	.word	0x00000000
        /*07a4*/ 	.short	0x0101
        /*07a6*/ 	.byte	0xff
	.zero		1


	//   ....[106]....
        /*07a8*/ 	.word	0x00007520
        /*07ac*/ 	.word	0x00000000
        /*07b0*/ 	.word	0x00000070
        /*07b4*/ 	.short	0x010a
        /*07b6*/ 	.byte	0xff
	.zero		1


	//   ....[107]....
        /*07b8*/ 	.word	0x000075e0
        /*07bc*/ 	.word	0x00000000
        /*07c0*/ 	.word	0x00000070
        /*07c4*/ 	.short	0x010a
        /*07c6*/ 	.byte	0xff
	.zero		1


	//   ....[108]....
        /*07c8*/ 	.word	0x00007710
        /*07cc*/ 	.word	0x00000000
        /*07d0*/ 	.word	0x00000000
        /*07d4*/ 	.short	0x0101
        /*07d6*/ 	.byte	0xff
	.zero		1


	//   ....[109]....
        /*07d8*/ 	.word	0x000082b0
        /*07dc*/ 	.word	0x00000000
        /*07e0*/ 	.word	0x00000070
        /*07e4*/ 	.short	0x010a
        /*07e6*/ 	.byte	0xff
	.zero		1


	//   ....[110]....
        /*07e8*/ 	.word	0x00008370
        /*07ec*/ 	.word	0x00000000
        /*07f0*/ 	.word	0x00000070
        /*07f4*/ 	.short	0x010a
        /*07f6*/ 	.byte	0xff
	.zero		1


	//   ....[111]....
        /*07f8*/ 	.word	0x000084a0
        /*07fc*/ 	.word	0x00000000
        /*0800*/ 	.word	0x00000000
        /*0804*/ 	.short	0x0101
        /*0806*/ 	.byte	0xff
	.zero		1


	//   ....[112]....
        /*0808*/ 	.word	0x000088e0
        /*080c*/ 	.word	0x000000ff
        /*0810*/ 	.word	0x00000000
        /*0814*/ 	.short	0x0101
        /*0816*/ 	.byte	0x05
	.zero		1


	//   ....[113]....
        /*0818*/ 	.word	0x00009120
        /*081c*/ 	.word	0x00000002
        /*0820*/ 	.word	0x00000130
        /*0824*/ 	.short	0x010a
        /*0826*/ 	.byte	0xff
	.zero		1


	//   ....[114]....
        /*0828*/ 	.word	0x00009180
        /*082c*/ 	.word	0x00000002
        /*0830*/ 	.word	0x00000038
        /*0834*/ 	.short	0x010a
        /*0836*/ 	.byte	0xff
	.zero		1


	//   ....[115]....
        /*0838*/ 	.word	0x000091e0
        /*083c*/ 	.word	0x00000002
        /*0840*/ 	.word	0x00000038
        /*0844*/ 	.short	0x010a
        /*0846*/ 	.byte	0xff
	.zero		1


	//   ....[116]....
        /*0848*/ 	.word	0x00009230
        /*084c*/ 	.word	0x00000002
        /*0850*/ 	.word	0x000000c0
        /*0854*/ 	.short	0x010a
        /*0856*/ 	.byte	0xff
	.zero		1


	//   ....[117]....
        /*0858*/ 	.word	0x00009290
        /*085c*/ 	.word	0x00000000
        /*0860*/ 	.word	0x00000000
        /*0864*/ 	.short	0x010a
        /*0866*/ 	.byte	0xff
	.zero		1


	//   ....[118]....
        /*0868*/ 	.word	0x000092f0
        /*086c*/ 	.word	0x00000000
        /*0870*/ 	.word	0x00000000
        /*0874*/ 	.short	0x010a
        /*0876*/ 	.byte	0xff
	.zero		1


	//   ....[119]....
        /*0878*/ 	.word	0x00009350
        /*087c*/ 	.word	0x00000000
        /*0880*/ 	.word	0x00000000
        /*0884*/ 	.short	0x010a
        /*0886*/ 	.byte	0xff
	.zero		1


	//   ....[120]....
        /*0888*/ 	.word	0x000093b0
        /*088c*/ 	.word	0x00000000
        /*0890*/ 	.word	0x00000000
        /*0894*/ 	.short	0x010a
        /*0896*/ 	.byte	0xff
	.zero		1


	//   ....[121]....
        /*0898*/ 	.word	0x00009410
        /*089c*/ 	.word	0x00000000
        /*08a0*/ 	.word	0x00000000
        /*08a4*/ 	.short	0x010a
        /*08a6*/ 	.byte	0xff
	.zero		1


	//   ....[122]....
        /*08a8*/ 	.word	0x00009470
        /*08ac*/ 	.word	0x00000000
        /*08b0*/ 	.word	0x00000000
        /*08b4*/ 	.short	0x010a
        /*08b6*/ 	.byte	0xff
	.zero		1


	//   ....[123]....
        /*08b8*/ 	.word	0x000094c0
        /*08bc*/ 	.word	0x00000000
        /*08c0*/ 	.word	0x00000120
        /*08c4*/ 	.short	0x010a
        /*08c6*/ 	.byte	0xff
	.zero		1


	//   ....[124]....
        /*08c8*/ 	.word	0x00009520
        /*08cc*/ 	.word	0x00000000
        /*08d0*/ 	.word	0x000000d0
        /*08d4*/ 	.short	0x010a
        /*08d6*/ 	.byte	0xff
	.zero		1


	//   ....[125]....
        /*08d8*/ 	.word	0x00009570
        /*08dc*/ 	.word	0x00000000
        /*08e0*/ 	.word	0x000000c0
        /*08e4*/ 	.short	0x010a
        /*08e6*/ 	.byte	0xff
	.zero		1


	//   ....[126]....
        /*08e8*/ 	.word	0x000095d0
        /*08ec*/ 	.word	0x00000000
        /*08f0*/ 	.word	0x000000d0
        /*08f4*/ 	.short	0x010a
        /*08f6*/ 	.byte	0xff
	.zero		1


	//   ....[127]....
        /*08f8*/ 	.word	0x00009620
        /*08fc*/ 	.word	0x00000000
        /*0900*/ 	.word	0x000000c0
        /*0904*/ 	.short	0x010a
        /*0906*/ 	.byte	0xff
	.zero		1


	//   ....[128]....
        /*0908*/ 	.word	0x00009680
        /*090c*/ 	.word	0x00000002
        /*0910*/ 	.word	0x00000100
        /*0914*/ 	.short	0x010a
        /*0916*/ 	.byte	0xff
	.zero		1


	//   ....[129]....
        /*0918*/ 	.word	0x000096e0
        /*091c*/ 	.word	0x00000000
        /*0920*/ 	.word	0x00000000
        /*0924*/ 	.short	0x010a
        /*0926*/ 	.byte	0xff
	.zero		1


	//   ....[130]....
        /*0928*/ 	.word	0x00009740
        /*092c*/ 	.word	0x00000000
        /*0930*/ 	.word	0x00000000
        /*0934*/ 	.short	0x010a
        /*0936*/ 	.byte	0xff
	.zero		1


	//   ....[131]....
        /*0938*/ 	.word	0x000097a0
        /*093c*/ 	.word	0x00000000
        /*0940*/ 	.word	0x00000000
        /*0944*/ 	.short	0x010a
        /*0946*/ 	.byte	0xff
	.zero		1


	//   ....[132]....
        /*0948*/ 	.word	0x00009800
        /*094c*/ 	.word	0x00000000
        /*0950*/ 	.word	0x00000000
        /*0954*/ 	.short	0x010a
        /*0956*/ 	.byte	0xff
	.zero		1


	//   ....[133]....
        /*0958*/ 	.word	0x00009860
        /*095c*/ 	.word	0x00000000
        /*0960*/ 	.word	0x00000000
        /*0964*/ 	.short	0x010a
        /*0966*/ 	.byte	0xff
	.zero		1


	//   ....[134]....
        /*0968*/ 	.word	0x000098b0
        /*096c*/ 	.word	0x00000000
        /*0970*/ 	.word	0x000000c0
        /*0974*/ 	.short	0x010a
        /*0976*/ 	.byte	0xff
	.zero		1


	//   ....[135]....
        /*0978*/ 	.word	0x00009910
        /*097c*/ 	.word	0x00000000
        /*0980*/ 	.word	0x000000b8
        /*0984*/ 	.short	0x010a
        /*0986*/ 	.byte	0xff
	.zero		1


	//   ....[136]....
        /*0988*/ 	.word	0x00009970
        /*098c*/ 	.word	0x00000000
        /*0990*/ 	.word	0x00000090
        /*0994*/ 	.short	0x010a
        /*0996*/ 	.byte	0xff
	.zero		1


	//   ....[137]....
        /*0998*/ 	.word	0x000099d0
        /*099c*/ 	.word	0x00000000
        /*09a0*/ 	.word	0x00000098
        /*09a4*/ 	.short	0x010a
        /*09a6*/ 	.byte	0xff
	.zero		1


	//   ....[138]....
        /*09a8*/ 	.word	0x00009a30
        /*09ac*/ 	.word	0x00000000
        /*09b0*/ 	.word	0x000000a0
        /*09b4*/ 	.short	0x010a
        /*09b6*/ 	.byte	0xff
	.zero		1


	//   ....[139]....
        /*09b8*/ 	.word	0x00009a90
        /*09bc*/ 	.word	0x00000000
        /*09c0*/ 	.word	0x000000a8
        /*09c4*/ 	.short	0x010a
        /*09c6*/ 	.byte	0xff
	.zero		1


	//   ....[140]....
        /*09c8*/ 	.word	0x00009af0
        /*09cc*/ 	.word	0x00000000
        /*09d0*/ 	.word	0x00000090
        /*09d4*/ 	.short	0x010a
        /*09d6*/ 	.byte	0xff
	.zero		1


	//   ....[141]....
        /*09d8*/ 	.word	0x00009b50
        /*09dc*/ 	.word	0x00000000
        /*09e0*/ 	.word	0x00000098
        /*09e4*/ 	.short	0x010a
        /*09e6*/ 	.byte	0xff
	.zero		1


	//   ....[142]....
        /*09e8*/ 	.word	0x00009bb0
        /*09ec*/ 	.word	0x00000000
        /*09f0*/ 	.word	0x000000a0
        /*09f4*/ 	.short	0x010a
        /*09f6*/ 	.byte	0xff
	.zero		1


	//   ....[143]....
        /*09f8*/ 	.word	0x00009c00
        /*09fc*/ 	.word	0x00000000
        /*0a00*/ 	.word	0x000000c0
        /*0a04*/ 	.short	0x010a
        /*0a06*/ 	.byte	0xff
	.zero		1


	//   ....[144]....
        /*0a08*/ 	.word	0x00009c50
        /*0a0c*/ 	.word	0x00000002
        /*0a10*/ 	.word	0x00000070
        /*0a14*/ 	.short	0x010a
        /*0a16*/ 	.byte	0xff
	.zero		1


	//   ....[145]....
        /*0a18*/ 	.word	0x00009ca0
        /*0a1c*/ 	.word	0x00000071
        /*0a20*/ 	.word	0x000000e0
        /*0a24*/ 	.short	0x010a
        /*0a26*/ 	.byte	0xff
	.zero		1


	//   ....[146]....
        /*0a28*/ 	.word	0x00009cf0
        /*0a2c*/ 	.word	0x00000000
        /*0a30*/ 	.word	0x00000070
        /*0a34*/ 	.short	0x010a
        /*0a36*/ 	.byte	0xff
	.zero		1


	//   ....[147]....
        /*0a38*/ 	.word	0x00009d40
        /*0a3c*/ 	.word	0x00000000
        /*0a40*/ 	.word	0x00000070
        /*0a44*/ 	.short	0x010a
        /*0a46*/ 	.byte	0xff
	.zero		1


	//   ....[148]....
        /*0a48*/ 	.word	0x00009d90
        /*0a4c*/ 	.word	0x00000000
        /*0a50*/ 	.word	0x00000070
        /*0a54*/ 	.short	0x010a
        /*0a56*/ 	.byte	0xff
	.zero		1


	//----- nvinfo : EIATTR_NUM_MBARRIERS
	.align		4
.L_48:
        /*0a58*/ 	.byte	0x03, 0x38
        /*0a5a*/ 	.short	0x0028


	//----- nvinfo : EIATTR_EXIT_INSTR_OFFSETS
	.align		4
        /*0a5c*/ 	.byte	0x04, 0x1c
        /*0a5e*/ 	.short	(.L_50 - .L_49)


	//   ....[0]....
.L_49:
        /*0a60*/ 	.word	0x00002710


	//   ....[1]....
        /*0a64*/ 	.word	0x00002c00


	//   ....[2]....
        /*0a68*/ 	.word	0x00002c60


	//   ....[3]....
        /*0a6c*/ 	.word	0x00003ae0


	//   ....[4]....
        /*0a70*/ 	.word	0x00004b10


	//   ....[5]....
        /*0a74*/ 	.word	0x00004b50


	//   ....[6]....
        /*0a78*/ 	.word	0x00009110


	//----- nvinfo : EIATTR_MAX_THREADS
	.align		4
.L_50:
        /*0a7c*/ 	.byte	0x04, 0x05
        /*0a7e*/ 	.short	(.L_52 - .L_51)
.L_51:
        /*0a80*/ 	.word	0x00000100
        /*0a84*/ 	.word	0x00000001
        /*0a88*/ 	.word	0x00000001


	//----- nvinfo : EIATTR_CRS_STACK_SIZE
	.align		4
.L_52:
        /*0a8c*/ 	.byte	0x04, 0x1e
        /*0a8e*/ 	.short	(.L_54 - .L_53)
.L_53:
        /*0a90*/ 	.word	0x00000000


	//----- nvinfo : EIATTR_CBANK_PARAM_SIZE
	.align		4
.L_54:
        /*0a94*/ 	.byte	0x03, 0x19
        /*0a96*/ 	.short	0x0800


	//----- nvinfo : EIATTR_PARAM_CBANK
	.align		4
        /*0a98*/ 	.byte	0x04, 0x0a
        /*0a9a*/ 	.short	(.L_56 - .L_55)
	.align		4
.L_55:
        /*0a9c*/ 	.word	index@(.nv.constant0._ZN7cutlass13device_kernelINS_4gemm6kernel13GemmUniversalIN4cute5tupleIJiiiiEEENS1_10collective13CollectiveMmaINS1_35MainloopSm100TmaUmmaWarpSpecializedILi7ELi2ELi4ENS5_IJNS4_1CILi1EEESB_SB_EEEEENS5_IJNSA_ILi64EEENSA_ILi256EEESE_EEENS_12float_e5m2_tENS5_IJlSB_lEEESH_SI_NS4_8TiledMMAINS4_8MMA_AtomIJNS4_10MMA_TraitsINS4_19SM100_MMA_F8F6F4_SSEJSH_SH_fSE_SF_NS4_17integral_constantINS4_4UMMA5MajorELSP_0EEESQ_NSN_INSO_7ScaleInELSR_0EEESS_EEEEEENS4_6LayoutISC_NS5_IJNSA_ILi0EEESW_SW_EEEEENS5_IJNS4_10UnderscoreESZ_SZ_EEEEENS4_13SM90_TMA_LOADENS4_14ComposedLayoutINS4_7SwizzleILi2ELi4ELi3EEENS4_18smem_ptr_flag_bitsILi8EEENSV_INS5_IJNSA_ILi8EEESE_EEENS5_IJSE_SB_EEEEEEEvNS4_8identityES12_S1C_vS1D_EENS_8epilogue10collective18CollectiveEpilogueINS1F_23Sm100TmaWarpSpecializedILi4ELi2ELi32ELb0ELb0EEEJSG_NS5_IJNSV_ISE_SB_EES1K_EEESH_SI_SH_SI_NS1F_6fusion15FusionCallbacksIS1J_NS1M_17LinearCombinationISH_fSH_fLNS_15FloatRoundStyleE2EEESG_S1L_JEEENS4_5SM1004TMEM4LOAD26SM100_TMEM_LOAD_16dp32b32xES12_S1C_NS4_39AutoVectorizingCopyWithAssumedAlignmentILi128EEENS4_14SM90_TMA_STOREES1C_S1X_S1X_EEEvvEEEEvNT_6ParamsE)
        /*0aa0*/ 	.short	0x0380
        /*0aa2*/ 	.short	0x0800


	//----- nvinfo : EIATTR_SW_WAR
	.align		4
.L_56:
        /*0aa4*/ 	.byte	0x04, 0x36
        /*0aa6*/ 	.short	(.L_58 - .L_57)
.L_57:
        /*0aa8*/ 	.word	0x00000008
.L_58:


//--------------------- .nv.callgraph             --------------------------
	.section	.nv.callgraph,"",@"SHT_CUDA_CALLGRAPH"
	.align	4
	.sectionentsize	8
	.align		4
        /*0000*/ 	.word	0x00000000
	.align		4
        /*0004*/ 	.word	0xffffffff
	.align		4
        /*0008*/ 	.word	index@(_ZN7cutlass13device_kernelINS_4gemm6kernel13GemmUniversalIN4cute5tupleIJiiiiEEENS1_10collective13CollectiveMmaINS1_35MainloopSm100TmaUmmaWarpSpecializedILi7ELi2ELi4ENS5_IJNS4_1CILi1EEESB_SB_EEEEENS5_IJNSA_ILi64EEENSA_ILi256EEESE_EEENS_12float_e5m2_tENS5_IJlSB_lEEESH_SI_NS4_8TiledMMAINS4_8MMA_AtomIJNS4_10MMA_TraitsINS4_19SM100_MMA_F8F6F4_SSEJSH_SH_fSE_SF_NS4_17integral_constantINS4_4UMMA5MajorELSP_0EEESQ_NSN_INSO_7ScaleInELSR_0EEESS_EEEEEENS4_6LayoutISC_NS5_IJNSA_ILi0EEESW_SW_EEEEENS5_IJNS4_10UnderscoreESZ_SZ_EEEEENS4_13SM90_TMA_LOADENS4_14ComposedLayoutINS4_7SwizzleILi2ELi4ELi3EEENS4_18smem_ptr_flag_bitsILi8EEENSV_INS5_IJNSA_ILi8EEESE_EEENS5_IJSE_SB_EEEEEEEvNS4_8identityES12_S1C_vS1D_EENS_8epilogue10collective18CollectiveEpilogueINS1F_23Sm100TmaWarpSpecializedILi4ELi2ELi32ELb0ELb0EEEJSG_NS5_IJNSV_ISE_SB_EES1K_EEESH_SI_SH_SI_NS1F_6fusion15FusionCallbacksIS1J_NS1M_17LinearCombinationISH_fSH_fLNS_15FloatRoundStyleE2EEESG_S1L_JEEENS4_5SM1004TMEM4LOAD26SM100_TMEM_LOAD_16dp32b32xES12_S1C_NS4_39AutoVectorizingCopyWithAssumedAlignmentILi128EEENS4_14SM90_TMA_STOREES1C_S1X_S1X_EEEvvEEEEvNT_6ParamsE)
	.align		4
        /*000c*/ 	.word	index@(__assertfail)
	.align		4
        /*0010*/ 	.word	0x00000000
	.align		4
        /*0014*/ 	.word	0xfffffffe
	.align		4
        /*0018*/ 	.word	0x00000000
	.align		4
        /*001c*/ 	.word	0xfffffffd
	.align		4
        /*0020*/ 	.word	0x00000000
	.align		4
        /*0024*/ 	.word	0xfffffffc


//--------------------- .nv.constant4             --------------------------
	.section	.nv.constant4,"a",@progbits
	.align	8
	.align		8
.nv.constant4:
        /*0000*/ 	.dword	__assertfail
	.align		8
        /*0008*/ 	.dword	__unnamed_1
	.align		8
        /*0010*/ 	.dword	__unnamed_2
	.align		8
        /*0018*/ 	.dword	__unnamed_3
	.align		8
        /*0020*/ 	.dword	_ZN40_INTERNAL_e1e79ce9_4_k_cu_7f8b7f0c_312004cuda3std3__45__cpo5beginE
	.align		8
        /*0028*/ 	.dword	_ZN40_INTERNAL_e1e79ce9_4_k_cu_7f8b7f0c_312004cuda3std3__45__cpo3endE
	.align		8
        /*0030*/ 	.dword	_ZN40_INTERNAL_e1e79ce9_4_k_cu_7f8b7f0c_312004cuda3std3__45__cpo6cbeginE
	.align		8
        /*0038*/ 	.dword	_ZN40_INTERNAL_e1e79ce9_4_k_cu_7f8b7f0c_312004cuda3std3__45__cpo4cendE
	.align		8
        /*0040*/ 	.dword	_ZN40_INTERNAL_e1e79ce9_4_k_cu_7f8b7f0c_312004cuda3std3__442_GLOBAL__N__e1e79ce9_4_k_cu_7f8b7f0c_312006ignoreE
	.align		8
        /*0048*/ 	.dword	_ZN40_INTERNAL_e1e79ce9_4_k_cu_7f8b7f0c_312004cuda3std3__419piecewise_constructE
	.align		8
        /*0050*/ 	.dword	_ZN40_INTERNAL_e1e79ce9_4_k_cu_7f8b7f0c_312004cuda3std3__48in_placeE
	.align		8
        /*0058*/ 	.dword	_ZN40_INTERNAL_e1e79ce9_4_k_cu_7f8b7f0c_312004cuda3std6ranges3__45__cpo4swapE
	.align		8
        /*0060*/ 	.dword	_ZN40_INTERNAL_e1e79ce9_4_k_cu_7f8b7f0c_312004cuda3std6ranges3__45__cpo9iter_moveE
	.align		8
        /*0068*/ 	.dword	_ZN40_INTERNAL_e1e79ce9_4_k_cu_7f8b7f0c_312004cute7productE
	.align		8
        /*0070*/ 	.dword	_ZN40_INTERNAL_e1e79ce9_4_k_cu_7f8b7f0c_312004cute1_E
	.align		8
        /*0078*/ 	.dword	$str$25
	.align		8
        /*0080*/ 	.dword	$str$26
	.align		8
        /*0088*/ 	.dword	$str$27
	.align		8
        /*0090*/ 	.dword	$str$28


//--------------------- .text._ZN7cutlass13device_kernelINS_4gemm6kernel13GemmUniversalIN4cute5tupleIJiiiiEEENS1_10collective13CollectiveMmaINS1_35MainloopSm100TmaUmmaWarpSpecializedILi7ELi2ELi4ENS5_IJNS4_1CILi1EEESB_SB_EEEEENS5_IJNSA_ILi64EEENSA_ILi256EEESE_EEENS_12float_e5m2_tENS5_IJlSB_lEEESH_SI_NS4_8TiledMMAINS4_8MMA_AtomIJNS4_10MMA_TraitsINS4_19SM100_MMA_F8F6F4_SSEJSH_SH_fSE_SF_NS4_17integral_constantINS4_4UMMA5MajorELSP_0EEESQ_NSN_INSO_7ScaleInELSR_0EEESS_EEEEEENS4_6LayoutISC_NS5_IJNSA_ILi0EEESW_SW_EEEEENS5_IJNS4_10UnderscoreESZ_SZ_EEEEENS4_13SM90_TMA_LOADENS4_14ComposedLayoutINS4_7SwizzleILi2ELi4ELi3EEENS4_18smem_ptr_flag_bitsILi8EEENSV_INS5_IJNSA_ILi8EEESE_EEENS5_IJSE_SB_EEEEEEEvNS4_8identityES12_S1C_vS1D_EENS_8epilogue10collective18CollectiveEpilogueINS1F_23Sm100TmaWarpSpecializedILi4ELi2ELi32ELb0ELb0EEEJSG_NS5_IJNSV_ISE_SB_EES1K_EEESH_SI_SH_SI_NS1F_6fusion15FusionCallbacksIS1J_NS1M_17LinearCombinationISH_fSH_fLNS_15FloatRoundStyleE2EEESG_S1L_JEEENS4_5SM1004TMEM4LOAD26SM100_TMEM_LOAD_16dp32b32xES12_S1C_NS4_39AutoVectorizingCopyWithAssumedAlignmentILi128EEENS4_14SM90_TMA_STOREES1C_S1X_S1X_EEEvvEEEEvNT_6ParamsE --------------------------
	.section	.text._ZN7cutlass13device_kernelINS_4gemm6kernel13GemmUniversalIN4cute5tupleIJiiiiEEENS1_10collective13CollectiveMmaINS1_35MainloopSm100TmaUmmaWarpSpecializedILi7ELi2ELi4ENS5_IJNS4_1CILi1EEESB_SB_EEEEENS5_IJNSA_ILi64EEENSA_ILi256EEESE_EEENS_12float_e5m2_tENS5_IJlSB_lEEESH_SI_NS4_8TiledMMAINS4_8MMA_AtomIJNS4_10MMA_TraitsINS4_19SM100_MMA_F8F6F4_SSEJSH_SH_fSE_SF_NS4_17integral_constantINS4_4UMMA5MajorELSP_0EEESQ_NSN_INSO_7ScaleInELSR_0EEESS_EEEEEENS4_6LayoutISC_NS5_IJNSA_ILi0EEESW_SW_EEEEENS5_IJNS4_10UnderscoreESZ_SZ_EEEEENS4_13SM90_TMA_LOADENS4_14ComposedLayoutINS4_7SwizzleILi2ELi4ELi3EEENS4_18smem_ptr_flag_bitsILi8EEENSV_INS5_IJNSA_ILi8EEESE_EEENS5_IJSE_SB_EEEEEEEvNS4_8identityES12_S1C_vS1D_EENS_8epilogue10collective18CollectiveEpilogueINS1F_23Sm100TmaWarpSpecializedILi4ELi2ELi32ELb0ELb0EEEJSG_NS5_IJNSV_ISE_SB_EES1K_EEESH_SI_SH_SI_NS1F_6fusion15FusionCallbacksIS1J_NS1M_17LinearCombinationISH_fSH_fLNS_15FloatRoundStyleE2EEESG_S1L_JEEENS4_5SM1004TMEM4LOAD26SM100_TMEM_LOAD_16dp32b32xES12_S1C_NS4_39AutoVectorizingCopyWithAssumedAlignmentILi128EEENS4_14SM90_TMA_STOREES1C_S1X_S1X_EEEvvEEEEvNT_6ParamsE,"ax",@progbits
	.align	128
.text._ZN7cutlass13device_kernelINS_4gemm6kernel13GemmUniversalIN4cute5tupleIJiiiiEEENS1_10collective13CollectiveMmaINS1_35MainloopSm100TmaUmmaWarpSpecializedILi7ELi2ELi4ENS5_IJNS4_1CILi1EEESB_SB_EEEEENS5_IJNSA_ILi64EEENSA_ILi256EEESE_EEENS_12float_e5m2_tENS5_IJlSB_lEEESH_SI_NS4_8TiledMMAINS4_8MMA_AtomIJNS4_10MMA_TraitsINS4_19SM100_MMA_F8F6F4_SSEJSH_SH_fSE_SF_NS4_17integral_constantINS4_4UMMA5MajorELSP_0EEESQ_NSN_INSO_7ScaleInELSR_0EEESS_EEEEEENS4_6LayoutISC_NS5_IJNSA_ILi0EEESW_SW_EEEEENS5_IJNS4_10UnderscoreESZ_SZ_EEEEENS4_13SM90_TMA_LOADENS4_14ComposedLayoutINS4_7SwizzleILi2ELi4ELi3EEENS4_18smem_ptr_flag_bitsILi8EEENSV_INS5_IJNSA_ILi8EEESE_EEENS5_IJSE_SB_EEEEEEEvNS4_8identityES12_S1C_vS1D_EENS_8epilogue10collective18CollectiveEpilogueINS1F_23Sm100TmaWarpSpecializedILi4ELi2ELi32ELb0ELb0EEEJSG_NS5_IJNSV_ISE_SB_EES1K_EEESH_SI_SH_SI_NS1F_6fusion15FusionCallbacksIS1J_NS1M_17LinearCombinationISH_fSH_fLNS_15FloatRoundStyleE2EEESG_S1L_JEEENS4_5SM1004TMEM4LOAD26SM100_TMEM_LOAD_16dp32b32xES12_S1C_NS4_39AutoVectorizingCopyWithAssumedAlignmentILi128EEENS4_14SM90_TMA_STOREES1C_S1X_S1X_EEEvvEEEEvNT_6ParamsE:
        .type           _ZN7cutlass13device_kernelINS_4gemm6kernel13GemmUniversalIN4cute5tupleIJiiiiEEENS1_10collective13CollectiveMmaINS1_35MainloopSm100TmaUmmaWarpSpecializedILi7ELi2ELi4ENS5_IJNS4_1CILi1EEESB_SB_EEEEENS5_IJNSA_ILi64EEENSA_ILi256EEESE_EEENS_12float_e5m2_tENS5_IJlSB_lEEESH_SI_NS4_8TiledMMAINS4_8MMA_AtomIJNS4_10MMA_TraitsINS4_19SM100_MMA_F8F6F4_SSEJSH_SH_fSE_SF_NS4_17integral_constantINS4_4UMMA5MajorELSP_0EEESQ_NSN_INSO_7ScaleInELSR_0EEESS_EEEEEENS4_6LayoutISC_NS5_IJNSA_ILi0EEESW_SW_EEEEENS5_IJNS4_10UnderscoreESZ_SZ_EEEEENS4_13SM90_TMA_LOADENS4_14ComposedLayoutINS4_7SwizzleILi2ELi4ELi3EEENS4_18smem_ptr_flag_bitsILi8EEENSV_INS5_IJNSA_ILi8EEESE_EEENS5_IJSE_SB_EEEEEEEvNS4_8identityES12_S1C_vS1D_EENS_8epilogue10collective18CollectiveEpilogueINS1F_23Sm100TmaWarpSpecializedILi4ELi2ELi32ELb0ELb0EEEJSG_NS5_IJNSV_ISE_SB_EES1K_EEESH_SI_SH_SI_NS1F_6fusion15FusionCallbacksIS1J_NS1M_17LinearCombinationISH_fSH_fLNS_15FloatRoundStyleE2EEESG_S1L_JEEENS4_5SM1004TMEM4LOAD26SM100_TMEM_LOAD_16dp32b32xES12_S1C_NS4_39AutoVectorizingCopyWithAssumedAlignmentILi128EEENS4_14SM90_TMA_STOREES1C_S1X_S1X_EEEvvEEEEvNT_6ParamsE,@function
        .size           _ZN7cutlass13device_kernelINS_4gemm6kernel13GemmUniversalIN4cute5tupleIJiiiiEEENS1_10collective13CollectiveMmaINS1_35MainloopSm100TmaUmmaWarpSpecializedILi7ELi2ELi4ENS5_IJNS4_1CILi1EEESB_SB_EEEEENS5_IJNSA_ILi64EEENSA_ILi256EEESE_EEENS_12float_e5m2_tENS5_IJlSB_lEEESH_SI_NS4_8TiledMMAINS4_8MMA_AtomIJNS4_10MMA_TraitsINS4_19SM100_MMA_F8F6F4_SSEJSH_SH_fSE_SF_NS4_17integral_constantINS4_4UMMA5MajorELSP_0EEESQ_NSN_INSO_7ScaleInELSR_0EEESS_EEEEEENS4_6LayoutISC_NS5_IJNSA_ILi0EEESW_SW_EEEEENS5_IJNS4_10UnderscoreESZ_SZ_EEEEENS4_13SM90_TMA_LOADENS4_14ComposedLayoutINS4_7SwizzleILi2ELi4ELi3EEENS4_18smem_ptr_flag_bitsILi8EEENSV_INS5_IJNSA_ILi8EEESE_EEENS5_IJSE_SB_EEEEEEEvNS4_8identityES12_S1C_vS1D_EENS_8epilogue10collective18CollectiveEpilogueINS1F_23Sm100TmaWarpSpecializedILi4ELi2ELi32ELb0ELb0EEEJSG_NS5_IJNSV_ISE_SB_EES1K_EEESH_SI_SH_SI_NS1F_6fusion15FusionCallbacksIS1J_NS1M_17LinearCombinationISH_fSH_fLNS_15FloatRoundStyleE2EEESG_S1L_JEEENS4_5SM1004TMEM4LOAD26SM100_TMEM_LOAD_16dp32b32xES12_S1C_NS4_39AutoVectorizingCopyWithAssumedAlignmentILi128EEENS4_14SM90_TMA_STOREES1C_S1X_S1X_EEEvvEEEEvNT_6ParamsE,(.L_x_179 - _ZN7cutlass13device_kernelINS_4gemm6kernel13GemmUniversalIN4cute5tupleIJiiiiEEENS1_10collective13CollectiveMmaINS1_35MainloopSm100TmaUmmaWarpSpecializedILi7ELi2ELi4ENS5_IJNS4_1CILi1EEESB_SB_EEEEENS5_IJNSA_ILi64EEENSA_ILi256EEESE_EEENS_12float_e5m2_tENS5_IJlSB_lEEESH_SI_NS4_8TiledMMAINS4_8MMA_AtomIJNS4_10MMA_TraitsINS4_19SM100_MMA_F8F6F4_SSEJSH_SH_fSE_SF_NS4_17integral_constantINS4_4UMMA5MajorELSP_0EEESQ_NSN_INSO_7ScaleInELSR_0EEESS_EEEEEENS4_6LayoutISC_NS5_IJNSA_ILi0EEESW_SW_EEEEENS5_IJNS4_10UnderscoreESZ_SZ_EEEEENS4_13SM90_TMA_LOADENS4_14ComposedLayoutINS4_7SwizzleILi2ELi4ELi3EEENS4_18smem_ptr_flag_bitsILi8EEENSV_INS5_IJNSA_ILi8EEESE_EEENS5_IJSE_SB_EEEEEEEvNS4_8identityES12_S1C_vS1D_EENS_8epilogue10collective18CollectiveEpilogueINS1F_23Sm100TmaWarpSpecializedILi4ELi2ELi32ELb0ELb0EEEJSG_NS5_IJNSV_ISE_SB_EES1K_EEESH_SI_SH_SI_NS1F_6fusion15FusionCallbacksIS1J_NS1M_17LinearCombinationISH_fSH_fLNS_15FloatRoundStyleE2EEESG_S1L_JEEENS4_5SM1004TMEM4LOAD26SM100_TMEM_LOAD_16dp32b32xES12_S1C_NS4_39AutoVectorizingCopyWithAssumedAlignmentILi128EEENS4_14SM90_TMA_STOREES1C_S1X_S1X_EEEvvEEEEvNT_6ParamsE)
        .other          _ZN7cutlass13device_kernelINS_4gemm6kernel13GemmUniversalIN4cute5tupleIJiiiiEEENS1_10collective13CollectiveMmaINS1_35MainloopSm100TmaUmmaWarpSpecializedILi7ELi2ELi4ENS5_IJNS4_1CILi1EEESB_SB_EEEEENS5_IJNSA_ILi64EEENSA_ILi256EEESE_EEENS_12float_e5m2_tENS5_IJlSB_lEEESH_SI_NS4_8TiledMMAINS4_8MMA_AtomIJNS4_10MMA_TraitsINS4_19SM100_MMA_F8F6F4_SSEJSH_SH_fSE_SF_NS4_17integral_constantINS4_4UMMA5MajorELSP_0EEESQ_NSN_INSO_7ScaleInELSR_0EEESS_EEEEEENS4_6LayoutISC_NS5_IJNSA_ILi0EEESW_SW_EEEEENS5_IJNS4_10UnderscoreESZ_SZ_EEEEENS4_13SM90_TMA_LOADENS4_14ComposedLayoutINS4_7SwizzleILi2ELi4ELi3EEENS4_18smem_ptr_flag_bitsILi8EEENSV_INS5_IJNSA_ILi8EEESE_EEENS5_IJSE_SB_EEEEEEEvNS4_8identityES12_S1C_vS1D_EENS_8epilogue10collective18CollectiveEpilogueINS1F_23Sm100TmaWarpSpecializedILi4ELi2ELi32ELb0ELb0EEEJSG_NS5_IJNSV_ISE_SB_EES1K_EEESH_SI_SH_SI_NS1F_6fusion15FusionCallbacksIS1J_NS1M_17LinearCombinationISH_fSH_fLNS_15FloatRoundStyleE2EEESG_S1L_JEEENS4_5SM1004TMEM4LOAD26SM100_TMEM_LOAD_16dp32b32xES12_S1C_NS4_39AutoVectorizingCopyWithAssumedAlignmentILi128EEENS4_14SM90_TMA_STOREES1C_S1X_S1X_EEEvvEEEEvNT_6ParamsE,@"STO_CUDA_ENTRY STV_DEFAULT"
_ZN7cutlass13device_kernelINS_4gemm6kernel13GemmUniversalIN4cute5tupleIJiiiiEEENS1_10collective13CollectiveMmaINS1_35MainloopSm100TmaUmmaWarpSpecializedILi7ELi2ELi4ENS5_IJNS4_1CILi1EEESB_SB_EEEEENS5_IJNSA_ILi64EEENSA_ILi256EEESE_EEENS_12float_e5m2_tENS5_IJlSB_lEEESH_SI_NS4_8TiledMMAINS4_8MMA_AtomIJNS4_10MMA_TraitsINS4_19SM100_MMA_F8F6F4_SSEJSH_SH_fSE_SF_NS4_17integral_constantINS4_4UMMA5MajorELSP_0EEESQ_NSN_INSO_7ScaleInELSR_0EEESS_EEEEEENS4_6LayoutISC_NS5_IJNSA_ILi0EEESW_SW_EEEEENS5_IJNS4_10UnderscoreESZ_SZ_EEEEENS4_13SM90_TMA_LOADENS4_14ComposedLayoutINS4_7SwizzleILi2ELi4ELi3EEENS4_18smem_ptr_flag_bitsILi8EEENSV_INS5_IJNSA_ILi8EEESE_EEENS5_IJSE_SB_EEEEEEEvNS4_8identityES12_S1C_vS1D_EENS_8epilogue10collective18CollectiveEpilogueINS1F_23Sm100TmaWarpSpecializedILi4ELi2ELi32ELb0ELb0EEEJSG_NS5_IJNSV_ISE_SB_EES1K_EEESH_SI_SH_SI_NS1F_6fusion15FusionCallbacksIS1J_NS1M_17LinearCombinationISH_fSH_fLNS_15FloatRoundStyleE2EEESG_S1L_JEEENS4_5SM1004TMEM4LOAD26SM100_TMEM_LOAD_16dp32b32xES12_S1C_NS4_39AutoVectorizingCopyWithAssumedAlignmentILi128EEENS4_14SM90_TMA_STOREES1C_S1X_S1X_EEEvvEEEEvNT_6ParamsE:
[----:B------:R-:W1:Y:S01]  /*0000*/  LDC R1, c[0x0][0x37c] ;  /* 0x0000df00ff017b82 */ /* 0x000e620000000800 */
[----:B------:R-:W2:Y:S01]  /*0010*/  S2R R108, SR_TID.X ;  /* 0x00000000006c7919 */ /* 0x000ea20000002100 */
[----:B------:R-:W3:Y:S01]  /*0020*/  LDCU.64 UR4, c[0x0][0x890] ;  /* 0x00011200ff0477ac */ /* 0x000ee20008000a00 */
[----:B------:R-:W-:Y:S02]  /*0030*/  PRMT R96, RZ, 0x7610, R96 ;  /* 0x00007610ff607816 */ /* 0x000fe40000000060 */
[----:B------:R-:W-:Y:S01]  /*0040*/  ELECT P5, URZ, PT ;  /* 0x0000000000ff782f */ /* 0x000fe200038a0000 */
[----:B------:R-:W4:Y:S01]  /*0050*/  LDCU.64 UR46, c[0x0][0x358] ;  /* 0x00006b00ff2e77ac */ /* 0x000f220008000a00 */
[----:B---3--:R-:W-:-:S04]  /*0060*/  UISETP.NE.U32.AND UP0, UPT, UR4, URZ, UPT ;  /* 0x000000ff0400728c */ /* 0x008fc8000bf05070 */
[----:B------:R-:W-:Y:S01]  /*0070*/  UISETP.NE.AND.EX UP0, UPT, UR5, URZ, UPT, UP0 ;  /* 0x000000ff0500728c */ /* 0x000fe2000bf05300 */
[----:B--2---:R-:W-:-:S05]  /*0080*/  SHF.R.U32.HI R101, RZ, 0x5, R108 ;  /* 0x00000005ff657819 */ /* 0x004fca000001166c */
[----:B------:R-:W2:Y:S02]  /*0090*/  SHFL.IDX PT, R0, R101, RZ, 0x1f ;  /* 0x00001fff65007589 */ /* 0x000ea400000e0000 */
[----:B--2---:R-:W-:Y:S01]  /*00a0*/  R2UR UR8, R0 ;  /* 0x00000000000872ca */ /* 0x004fe200000e0000 */
[----:B-1--4-:R-:W-:-:S14]  /*00b0*/  BRA.U UP0, `(.L_x_0) ;  /* 0x00000001002c7547 */ /* 0x012fdc000b800000 */
[----:B------:R-:W1:Y:S02]  /*00c0*/  LDCU.64 UR6, c[0x0][0x888] ;  /* 0x00011100ff0677ac */ /* 0x000e640008000a00 */
[----:B-1----:R-:W-:-:S04]  /*00d0*/  UISETP.NE.U32.AND UP0, UPT, UR6, URZ, UPT ;  /* 0x000000ff0600728c */ /* 0x002fc8000bf05070 */
[----:B------:R-:W-:-:S09]  /*00e0*/  UISETP.NE.AND.EX UP0, UPT, UR7, URZ, UPT, UP0 ;  /* 0x000000ff0700728c */ /* 0x000fd2000bf05300 */
[----:B------:R-:W-:Y:S05]  /*00f0*/  BRA.U !UP0, `(.L_x_1) ;  /* 0x0000000108107547 */ /* 0x000fea000b800000 */
[----:B------:R-:W1:Y:S02]  /*0100*/  LDC.64 R2, c[0x0][0x888] ;  /* 0x00022200ff027b82 */ /* 0x000e640000000a00 */
[----:B-1----:R1:W5:Y:S01]  /*0110*/  LDG.E R49, desc[UR46][R2.64] ;  /* 0x0000002e02317981 */ /* 0x002362000c1e1900 */
[----:B------:R-:W-:Y:S01]  /*0120*/  HFMA2 R96, -RZ, RZ, 0, 5.9604644775390625e-08 ;  /* 0x00000001ff607431 */ /* 0x000fe200000001ff */
[----:B------:R-:W-:Y:S05]  /*0130*/  BRA `(.L_x_0) ;  /* 0x00000000000c7947 */ /* 0x000fea0003800000 */
.L_x_1:
[----:B------:R-:W1:Y:S01]  /*0140*/  LDCU UR6, c[0x0][0x880] ;  /* 0x00011000ff0677ac */ /* 0x000e620008000800 */
[----:B------:R-:W-:Y:S01]  /*0150*/  HFMA2 R96, -RZ, RZ, 0, 5.9604644775390625e-08 ;  /* 0x00000001ff607431 */ /* 0x000fe200000001ff */
[----:B-1----:R-:W-:-:S07]  /*0160*/  MOV R49, UR6 ;  /* 0x0000000600317c02 */ /* 0x002fce0008000f00 */
.L_x_0:
[----:B------:R-:W2:Y:S02]  /*0170*/  LDCU.64 UR6, c[0x0][0x8b0] ;  /* 0x00011600ff0677ac */ /* 0x000ea40008000a00 */
[----:B--2---:R-:W-:-:S04]  /*0180*/  UISETP.NE.U32.AND UP0, UPT, UR6, URZ, UPT ;  /* 0x000000ff0600728c */ /* 0x004fc8000bf05070 */
[----:B------:R-:W-:-:S09]  /*0190*/  UISETP.NE.AND.EX UP0, UPT, UR7, URZ, UPT, UP0 ;  /* 0x000000ff0700728c */ /* 0x000fd2000bf05300 */
[----:B------:R-:W-:Y:S05]  /*01a0*/  BRA.U UP0, `(.L_x_2) ;  /* 0x0000000100247547 */ /* 0x000fea000b800000 */
[----:B------:R-:W2:Y:S02]  /*01b0*/  LDCU.64 UR6, c[0x0][0x8a8] ;  /* 0x00011500ff0677ac */ /* 0x000ea40008000a00 */
[----:B--2---:R-:W-:-:S04]  /*01c0*/  UISETP.NE.U32.AND UP0, UPT, UR6, URZ, UPT ;  /* 0x000000ff0600728c */ /* 0x004fc8000bf05070 */
[----:B------:R-:W-:-:S09]  /*01d0*/  UISETP.NE.AND.EX UP0, UPT, UR7, URZ, UPT, UP0 ;  /* 0x000000ff0700728c */ /* 0x000fd2000bf05300 */
[----:B------:R-:W-:Y:S05]  /*01e0*/  BRA.U !UP0, `(.L_x_3) ;  /* 0x00000001080c7547 */ /* 0x000fea000b800000 */
[----:B-1----:R-:W1:Y:S02]  /*01f0*/  LDC.64 R2, c[0x0][0x8a8] ;  /* 0x00022a00ff027b82 */ /* 0x002e640000000a00 */
[----:B-1----:R2:W5:Y:S01]  /*0200*/  LDG.E R47, desc[UR46][R2.64] ;  /* 0x0000002e022f7981 */ /* 0x002562000c1e1900 */
[----:B------:R-:W-:Y:S05]  /*0210*/  BRA `(.L_x_2) ;  /* 0x0000000000087947 */ /* 0x000fea0003800000 */
.L_x_3:
[----:B------:R-:W2:Y:S02]  /*0220*/  LDCU UR6, c[0x0][0x8a0] ;  /* 0x00011400ff0677ac */ /* 0x000ea40008000800 */
[----:B--2---:R-:W-:Y:S02]  /*0230*/  MOV R47, UR6 ;  /* 0x00000006002f7c02 */ /* 0x004fe40008000f00 */
.L_x_2:
[----:B------:R-:W-:Y:S01]  /*0240*/  IMAD.U32 R0, RZ, RZ, UR8 ;  /* 0x00000008ff007e24 */ /* 0x000fe2000f8e00ff */
[----:B------:R-:W-:Y:S04]  /*0250*/  BSSY.RECONVERGENT B0, `(.L_x_4) ;  /* 0x000000c000007945 */ /* 0x000fe80003800200 */
[C---:B------:R-:W-:Y:S02]  /*0260*/  ISETP.NE.OR P1, PT, R0.reuse, 0x1, !P5 ;  /* 0x000000010000780c */ /* 0x040fe40006f25670 */
[----:B------:R-:W-:-:S11]  /*0270*/  ISETP.NE.OR P0, PT, R0, 0x3, !P5 ;  /* 0x000000030000780c */ /* 0x000fd60006f05670 */
[----:B------:R-:W-:Y:S05]  /*0280*/  @P1 BRA `(.L_x_5) ;  /* 0x0000000000201947 */ /* 0x000fea0003800000 */
[----:B------:R-:W3:Y:S02]  /*0290*/  LDCU.64 UR6, c[0x0][0x348] ;  /* 0x00006900ff0677ac */ /* 0x000ee40008000a00 */
[----:B---3--:R-:W-:Y:S02]  /*02a0*/  UIADD3 UR10, UP1, UPT, UR6, 0x80, URZ ;  /* 0x00000080060a7890 */ /* 0x008fe4000ff3e0ff */
[----:B------:R-:W-:Y:S02]  /*02b0*/  UIADD3 UR6, UP0, UPT, UR6, 0x180, URZ ;  /* 0x0000018006067890 */ /* 0x000fe4000ff1e0ff */
[----:B------:R-:W-:Y:S02]  /*02c0*/  UIADD3.X UR11, UPT, UPT, URZ, UR7, URZ, UP1, !UPT ;  /* 0x00000007ff0b7290 */ /* 0x000fe40008ffe4ff */
[----:B------:R-:W-:-:S07]  /*02d0*/  UIADD3.X UR7, UPT, UPT, URZ, UR7, URZ, UP0, !UPT ;  /* 0x00000007ff077290 */ /* 0x000fce00087fe4ff */
[----:B------:R3:W-:Y:S02]  /*02e0*/  UTMACCTL.PF [UR10] ;  /* 0x000000000a0079b9 */ /* 0x0007e40008040000 */
[----:B------:R3:W-:Y:S02]  /*02f0*/  UTMACCTL.PF [UR6] ;  /* 0x00000000060079b9 */ /* 0x0007e40008040000 */
[----:B---3--:R-:W-:Y:S01]  /*0300*/  NOP ;  /* 0x0000000000007918 */ /* 0x008fe20000000000 */
.L_x_5:
[----:B------:R-:W-:Y:S05]  /*0310*/  BSYNC.RECONVERGENT B0 ;  /* 0x0000000000007941 */ /* 0x000fea0003800200 */
.L_x_4:
[----:B------:R-:W-:Y:S04]  /*0320*/  BSSY.RECONVERGENT B0, `(.L_x_6) ;  /* 0x000000a000007945 */ /* 0x000fe80003800200 */
        /* <DEDUP_REMOVED lines=9> */
.L_x_7:
[----:B------:R-:W-:Y:S05]  /*03c0*/  BSYNC.RECONVERGENT B0 ;  /* 0x0000000000007941 */ /* 0x000fea0003800200 */
.L_x_6:
[----:B------:R-:W3:Y:S01]  /*03d0*/  LDCU.64 UR6, c[0x0][0x888] ;  /* 0x00011100ff0677ac */ /* 0x000ee20008000a00 */
[----:B------:R-:W-:Y:S02]  /*03e0*/  UISETP.EQ.U32.AND UP1, UPT, UR4, URZ, UPT ;  /* 0x000000ff0400728c */ /* 0x000fe4000bf22070 */
[----:B------:R-:W-:Y:S02]  /*03f0*/  UPLOP3.LUT UP2, UPT, UPT, UPT, UPT, 0x80, 0x8 ;  /* 0x000000000008789c */ /* 0x000fe40003f4f070 */
[----:B---3--:R-:W-:-:S04]  /*0400*/  UISETP.NE.U32.AND UP0, UPT, UR6, URZ, UPT ;  /* 0x000000ff0600728c */ /* 0x008fc8000bf05070 */
[----:B------:R-:W-:-:S04]  /*0410*/  UISETP.NE.AND.EX UP0, UPT, UR7, URZ, UPT, UP0 ;  /* 0x000000ff0700728c */ /* 0x000fc8000bf05300 */
[----:B------:R-:W-:-:S04]  /*0420*/  UISETP.EQ.OR.EX UP3, UPT, UR5, URZ, !UP0, UP1 ;  /* 0x000000ff0500728c */ /* 0x000fc8000c762710 */
[----:B------:R-:W-:-:S05]  /*0430*/  UP2UR UR50, UPR, URZ, 0x8 ;  /* 0x00000008ff327883 */ /* 0x000fca0008000000 */
[----:B------:R-:W-:Y:S07]  /*0440*/  BRA.U !UP3, `(.L_x_8) ;  /* 0x000000010b207547 */ /* 0x000fee000b800000 */
[----:B------:R-:W-:Y:S01]  /*0450*/  UISETP.NE.U32.AND UP2, UPT, UR4, URZ, UPT ;  /* 0x000000ff0400728c */ /* 0x000fe2000bf45070 */
[----:B-----5:R-:W-:Y:S01]  /*0460*/  FSETP.NEU.AND P0, PT, R49, RZ, PT ;  /* 0x000000ff3100720b */ /* 0x020fe20003f0d000 */
[----:B------:R-:W-:Y:S02]  /*0470*/  USEL UR4, URZ, 0xffffffff, UP0 ;  /* 0xffffffffff047887 */ /* 0x000fe40008000000 */
[----:B------:R-:W-:-:S10]  /*0480*/  UISETP.NE.AND.EX UP2, UPT, UR5, URZ, UPT, UP2 ;  /* 0x000000ff0500728c */ /* 0x000fd4000bf45320 */
[----:B------:R-:W-:Y:S01]  /*0490*/  VOTEU.ANY UP1, P0 ;  /* 0x0000000000ff7886 */ /* 0x000fe20000020100 */
[----:B------:R-:W-:-:S04]  /*04a0*/  @!UP2 USEL UR4, URZ, 0xffffffff, UP1 ;  /* 0xffffffffff04a887 */ /* 0x000fc80008800000 */
[----:B------:R-:W-:-:S04]  /*04b0*/  ULOP3.LUT UR4, UR4, 0x1, URZ, 0xc0, !UPT ;  /* 0x0000000104047892 */ /* 0x000fc8000f8ec0ff */
[----:B------:R-:W-:-:S11]  /*04c0*/  UISETP.NE.U32.AND UP2, UPT, UR4, 0x1, UPT ;  /* 0x000000010400788c */ /* 0x000fd6000bf45070 */
.L_x_8:
[----:B-12---:R-:W1:Y:S01]  /*04d0*/  SHFL.IDX PT, R2, R101, RZ, 0x1f ;  /* 0x00001fff65027589 */ /* 0x006e6200000e0000 */
[----:B------:R-:W-:-:S04]  /*04e0*/  UISETP.NE.AND UP1, UPT, UR8, 0x2, UPT ;  /* 0x000000020800788c */ /* 0x000fc8000bf25270 */
[----:B------:R-:W-:Y:S01]  /*04f0*/  USEL UR6, URZ, 0x1, UP1 ;  /* 0x00000001ff067887 */ /* 0x000fe20008800000 */
[----:B-1----:R-:W-:-:S13]  /*0500*/  ISETP.NE.AND P0, PT, R2, RZ, PT ;  /* 0x000000ff0200720c */ /* 0x002fda0003f05270 */
[----:B------:R-:W-:Y:S05]  /*0510*/  @P0 BRA `(.L_x_9) ;  /* 0x0000000000600947 */ /* 0x000fea0003800000 */
[----:B------:R-:W1:Y:S01]  /*0520*/  S2UR UR5, SR_CgaCtaId ;  /* 0x00000000000579c3 */ /* 0x000e620000008800 */
[----:B------:R-:W-:Y:S01]  /*0530*/  UMOV UR7, 0x400 ;  /* 0x0000040000077882 */ /* 0x000fe20000000000 */
[----:B------:R-:W-:Y:S01]  /*0540*/  UMOV UR4, 0x1 ;  /* 0x0000000100047882 */ /* 0x000fe20000000000 */
[----:B------:R-:W-:Y:S01]  /*0550*/  ELECT P0, URZ, PT ;  /* 0x0000000000ff782f */ /* 0x000fe20003800000 */
[----:B------:R-:W-:-:S04]  /*0560*/  UIADD3 UR10, UPT, UPT, -UR4, 0x100000, URZ ;  /* 0x00100000040a7890 */ /* 0x000fc8000fffe1ff */
[----:B------:R-:W-:Y:S02]  /*0570*/  USHF.L.U32 UR11, UR10, 0xb, URZ ;  /* 0x0000000b0a0b7899 */ /* 0x000fe400080006ff */
[----:B------:R-:W-:Y:S02]  /*0580*/  USHF.L.U32 UR10, UR10, 0x1, URZ ;  /* 0x000000010a0a7899 */ /* 0x000fe400080006ff */
[----:B-1----:R-:W-:Y:S01]  /*0590*/  ULEA UR5, UR5, UR7, 0x18 ;  /* 0x0000000705057291 */ /* 0x002fe2000f8ec0ff */
[----:B------:R-:W1:Y:S11]  /*05a0*/  FENCE.VIEW.ASYNC.S ;  /* 0x00000000000073c6 */ /* 0x000e760000000000 */
[----:B-1----:R1:W2:Y:S01]  /*05b0*/  SYNCS.EXCH.64 URZ, [UR5], UR10 ;  /* 0x0000000a05ff75b2 */ /* 0x0022a20008000100 */
[----:B------:R1:W3:Y:S01]  /*05c0*/  SYNCS.EXCH.64 URZ, [UR5+0x38], UR10 ;  /* 0x0000380a05ff75b2 */ /* 0x0002e20008000100 */
[----:B------:R1:W4:Y:S01]  /*05d0*/  SYNCS.EXCH.64 URZ, [UR5+0x8], UR10 ;  /* 0x0000080a05ff75b2 */ /* 0x0003220008000100 */
[----:B------:R1:W1:Y:S01]  /*05e0*/  SYNCS.EXCH.64 URZ, [UR5+0x40], UR10 ;  /* 0x0000400a05ff75b2 */ /* 0x0002620008000100 */
        /* <DEDUP_REMOVED lines=10> */
[----:B------:R-:W-:Y:S01]  /*0690*/  NOP ;  /* 0x0000000000007918 */ /* 0x000fe20000000000 */
.L_x_9:
[----:B------:R-:W2:Y:S01]  /*06a0*/  SHFL.IDX PT, R2, R101, RZ, 0x1f ;  /* 0x00001fff65027589 */ /* 0x000ea200000e0000 */
[----:B------:R-:W-:Y:S01]  /*06b0*/  NOP ;  /* 0x0000000000007918 */ /* 0x000fe20000000000 */
[----:B--2---:R-:W-:-:S13]  /*06c0*/  ISETP.NE.AND P0, PT, R2, 0x1, PT ;  /* 0x000000010200780c */ /* 0x004fda0003f05270 */
[----:B------:R-:W-:Y:S05]  /*06d0*/  @P0 BRA `(.L_x_10) ;  /* 0x0000000000580947 */ /* 0x000fea0003800000 */
[----:B------:R-:W2:Y:S01]  /*06e0*/  S2UR UR7, SR_CgaCtaId ;  /* 0x00000000000779c3 */ /* 0x000ea20000008800 */
[----:B------:R-:W-:Y:S01]  /*06f0*/  UMOV UR9, 0x400 ;  /* 0x0000040000097882 */ /* 0x000fe20000000000 */
[----:B-1----:R-:W-:Y:S01]  /*0700*/  UMOV UR5, 0x20 ;  /* 0x0000002000057882 */ /* 0x002fe20000000000 */
[----:B------:R-:W-:Y:S01]  /*0710*/  UMOV UR4, 0x80 ;  /* 0x0000008000047882 */ /* 0x000fe20000000000 */
[----:B------:R-:W-:-:S04]  /*0720*/  UIADD3 UR10, UPT, UPT, -UR5, 0x100000, URZ ;  /* 0x00100000050a7890 */ /* 0x000fc8000fffe1ff */
[----:B------:R-:W-:Y:S02]  /*0730*/  USHF.L.U32 UR11, UR10, 0xb, URZ ;  /* 0x0000000b0a0b7899 */ /* 0x000fe400080006ff */
[----:B------:R-:W-:Y:S02]  /*0740*/  USHF.L.U32 UR10, UR10, 0x1, URZ ;  /* 0x000000010a0a7899 */ /* 0x000fe400080006ff */
[----:B------:R-:W-:-:S04]  /*0750*/  UIADD3 UR4, UPT, UPT, -UR4, 0x100000, URZ ;  /* 0x0010000004047890 */ /* 0x000fc8000fffe1ff */
[----:B------:R-:W-:Y:S02]  /*0760*/  USHF.L.U32 UR5, UR4, 0xb, URZ ;  /* 0x0000000b04057899 */ /* 0x000fe400080006ff */
[----:B------:R-:W-:Y:S01]  /*0770*/  USHF.L.U32 UR4, UR4, 0x1, URZ ;  /* 0x0000000104047899 */ /* 0x000fe200080006ff */
[----:B------:R-:W-:Y:S01]  /*0780*/  ELECT P0, URZ, PT ;  /* 0x0000000000ff782f */ /* 0x000fe20003800000 */
[----:B--2---:R-:W-:Y:S01]  /*0790*/  ULEA UR7, UR7, UR9, 0x18 ;  /* 0x0000000907077291 */ /* 0x004fe2000f8ec0ff */
[----:B------:R-:W1:Y:S11]  /*07a0*/  FENCE.VIEW.ASYNC.S ;  /* 0x00000000000073c6 */ /* 0x000e760000000000 */
[----:B-1----:R2:W1:Y:S01]  /*07b0*/  SYNCS.EXCH.64 URZ, [UR7+0x70], UR10 ;  /* 0x0000700a07ff75b2 */ /* 0x0024620008000100 */
[----:B------:R2:W1:Y:S01]  /*07c0*/  SYNCS.EXCH.64 URZ, [UR7+0x90], UR4 ;  /* 0x0000900407ff75b2 */ /* 0x0004620008000100 */
[----:B------:R2:W1:Y:S01]  /*07d0*/  SYNCS.EXCH.64 URZ, [UR7+0x78], UR10 ;  /* 0x0000780a07ff75b2 */ /* 0x0004620008000100 */
[----:B------:R2:W1:Y:S01]  /*07e0*/  SYNCS.EXCH.64 URZ, [UR7+0x98], UR4 ;  /* 0x0000980407ff75b2 */ /* 0x0004620008000100 */
[----:B------:R2:W1:Y:S01]  /*07f0*/  SYNCS.EXCH.64 URZ, [UR7+0x80], UR10 ;  /* 0x0000800a07ff75b2 */ /* 0x0004620008000100 */
[----:B------:R2:W1:Y:S01]  /*0800*/  SYNCS.EXCH.64 URZ, [UR7+0xa0], UR4 ;  /* 0x0000a00407ff75b2 */ /* 0x0004620008000100 */
[----:B------:R2:W1:Y:S01]  /*0810*/  SYNCS.EXCH.64 URZ, [UR7+0x88], UR10 ;  /* 0x0000880a07ff75b2 */ /* 0x0004620008000100 */
[----:B------:R2:W1:Y:S02]  /*0820*/  SYNCS.EXCH.64 URZ, [UR7+0xa8], UR4 ;  /* 0x0000a80407ff75b2 */ /* 0x0004640008000100 */
[----:B--2---:R-:W-:Y:S01]  /*0830*/  NOP ;  /* 0x0000000000007918 */ /* 0x004fe20000000000 */
.L_x_10:
[----:B------:R-:W2:Y:S01]  /*0840*/  SHFL.IDX PT, R2, R101, RZ, 0x1f ;  /* 0x00001fff65027589 */ /* 0x000ea200000e0000 */
[----:B------:R-:W-:Y:S01]  /*0850*/  NOP ;  /* 0x0000000000007918 */ /* 0x000fe20000000000 */
[----:B--2---:R-:W-:-:S13]  /*0860*/  ISETP.NE.AND P0, PT, R2, 0x3, PT ;  /* 0x000000030200780c */ /* 0x004fda0003f05270 */
[----:B------:R-:W-:Y:S05]  /*0870*/  @P0 BRA `(.L_x_11) ;  /* 0x0000000000300947 */ /* 0x000fea0003800000 */
[----:B-1----:R-:W1:Y:S01]  /*0880*/  S2UR UR5, SR_CgaCtaId ;  /* 0x00000000000579c3 */ /* 0x002e620000008800 */
        /* <DEDUP_REMOVED lines=8> */
[----:B-1----:R2:W1:Y:S01]  /*0910*/  SYNCS.EXCH.64 URZ, [UR5+0xb0], UR10 ;  /* 0x0000b00a05ff75b2 */ /* 0x0024620008000100 */
[----:B------:R2:W1:Y:S02]  /*0920*/  SYNCS.EXCH.64 URZ, [UR5+0xb8], UR10 ;  /* 0x0000b80a05ff75b2 */ /* 0x0004640008000100 */
[----:B--2---:R-:W-:Y:S01]  /*0930*/  NOP ;  /* 0x0000000000007918 */ /* 0x004fe20000000000 */
.L_x_11:
[----:B------:R-:W2:Y:S01]  /*0940*/  SHFL.IDX PT, R2, R101, RZ, 0x1f ;  /* 0x00001fff65027589 */ /* 0x000ea200000e0000 */
[----:B------:R-:W-:Y:S01]  /*0950*/  NOP ;  /* 0x0000000000007918 */ /* 0x000fe20000000000 */
[----:B--2---:R-:W-:-:S13]  /*0960*/  ISETP.NE.AND P0, PT, R2, 0x4, PT ;  /* 0x000000040200780c */ /* 0x004fda0003f05270 */
[----:B------:R-:W-:Y:S05]  /*0970*/  @P0 BRA `(.L_x_12) ;  /* 0x00000000004c0947 */ /* 0x000fea0003800000 */
[----:B-1----:R-:W1:Y:S01]  /*0980*/  S2UR UR5, SR_CgaCtaId ;  /* 0x00000000000579c3 */ /* 0x002e620000008800 */
[----:B------:R-:W-:Y:S01]  /*0990*/  UMOV UR9, 0x100 ;  /* 0x0000010000097882 */ /* 0x000fe20000000000 */
[----:B------:R-:W-:Y:S01]  /*09a0*/  UMOV UR7, 0x400 ;  /* 0x0000040000077882 */ /* 0x000fe20000000000 */
[----:B------:R-:W-:Y:S01]  /*09b0*/  USEL UR9, UR9, 0xe0, UP2 ;  /* 0x000000e009097887 */ /* 0x000fe20009000000 */
[----:B------:R-:W-:Y:S01]  /*09c0*/  UMOV UR4, 0x1 ;  /* 0x0000000100047882 */ /* 0x000fe20000000000 */
[----:B------:R-:W-:Y:S01]  /*09d0*/  ELECT P0, URZ, PT ;  /* 0x0000000000ff782f */ /* 0x000fe20003800000 */
[----:B------:R-:W-:-:S04]  /*09e0*/  UIADD3 UR10, UPT, UPT, -UR4, 0x100000, URZ ;  /* 0x00100000040a7890 */ /* 0x000fc8000fffe1ff */
[----:B------:R-:W-:Y:S02]  /*09f0*/  USHF.L.U32 UR11, UR10, 0xb, URZ ;  /* 0x0000000b0a0b7899 */ /* 0x000fe400080006ff */
[----:B------:R-:W-:Y:S02]  /*0a00*/  USHF.L.U32 UR10, UR10, 0x1, URZ ;  /* 0x000000010a0a7899 */ /* 0x000fe400080006ff */
[----:B------:R-:W-:-:S04]  /*0a10*/  UIADD3 UR12, UPT, UPT, -UR9, 0x100000, URZ ;  /* 0x00100000090c7890 */ /* 0x000fc8000fffe1ff */
[----:B------:R-:W-:Y:S02]  /*0a20*/  USHF.L.U32 UR13, UR12, 0xb, URZ ;  /* 0x0000000b0c0d7899 */ /* 0x000fe400080006ff */
[----:B------:R-:W-:Y:S02]  /*0a30*/  USHF.L.U32 UR12, UR12, 0x1, URZ ;  /* 0x000000010c0c7899 */ /* 0x000fe400080006ff */
[----:B-1----:R-:W-:Y:S01]  /*0a40*/  ULEA UR5, UR5, UR7, 0x18 ;  /* 0x0000000705057291 */ /* 0x002fe2000f8ec0ff */
[----:B------:R-:W1:Y:S11]  /*0a50*/  FENCE.VIEW.ASYNC.S ;  /* 0x00000000000073c6 */ /* 0x000e760000000000 */
[----:B-1----:R2:W1:Y:S01]  /*0a60*/  SYNCS.EXCH.64 URZ, [UR5+0xc0], UR10 ;  /* 0x0000c00a05ff75b2 */ /* 0x0024620008000100 */
[----:B------:R2:W1:Y:S01]  /*0a70*/  SYNCS.EXCH.64 URZ, [UR5+0xd0], UR12 ;  /* 0x0000d00c05ff75b2 */ /* 0x0004620008000100 */
[----:B------:R2:W1:Y:S01]  /*0a80*/  SYNCS.EXCH.64 URZ, [UR5+0xc8], UR10 ;  /* 0x0000c80a05ff75b2 */ /* 0x0004620008000100 */
[----:B------:R2:W1:Y:S02]  /*0a90*/  SYNCS.EXCH.64 URZ, [UR5+0xd8], UR12 ;  /* 0x0000d80c05ff75b2 */ /* 0x0004640008000100 */
[----:B--2---:R-:W-:Y:S01]  /*0aa0*/  NOP ;  /* 0x0000000000007918 */ /* 0x004fe20000000000 */
.L_x_12:
        /* <DEDUP_REMOVED lines=26> */
.L_x_13:
        /* <DEDUP_REMOVED lines=18> */
.L_x_14:
[----:B-1----:R-:W1:Y:S01]  /*0d70*/  S2UR UR5, SR_CTAID.X ;  /* 0x00000000000579c3 */ /* 0x002e620000002500 */
[----:B------:R-:W-:-:S05]  /*0d80*/  CS2R.32 R95, SR_CgaSize ;  /* 0x00000000005f7805 */ /* 0x000fca0000008a00 */
[----:B------:R-:W-:-:S05]  /*0d90*/  IMAD R95, R95, -0xa0, RZ ;  /* 0xffffff605f5f7824 */ /* 0x000fca00078e02ff */
[----:B------:R-:W-:-:S14]  /*0da0*/  R2UR UR9, R95 ;  /* 0x000000005f0972ca */ /* 0x000fdc00000e0000 */
[----:B------:R-:W2:Y:S01]  /*0db0*/  LDCU UR9, c[0x0][UR9+0x2b0] ;  /* 0x00005600090977ac */ /* 0x000ea20008000800 */
[----:B------:R-:W-:Y:S01]  /*0dc0*/  NOP ;  /* 0x0000000000007918 */ /* 0x000fe20000000000 */
[----:B------:R-:W-:-:S05]  /*0dd0*/  CS2R.32 R95, SR_CgaSize ;  /* 0x00000000005f7805 */ /* 0x000fca0000008a00 */
[----:B------:R-:W-:-:S05]  /*0de0*/  IMAD R95, R95, -0xa0, RZ ;  /* 0xffffff605f5f7824 */ /* 0x000fca00078e02ff */
[----:B------:R-:W-:-:S14]  /*0df0*/  R2UR UR7, R95 ;  /* 0x000000005f0772ca */ /* 0x000fdc00000e0000 */
[----:B------:R-:W3:Y:S01]  /*0e00*/  LDCU UR7, c[0x0][UR7+0x2b4] ;  /* 0x00005680070777ac */ /* 0x000ee20008000800 */
[----:B------:R-:W4:Y:S08]  /*0e10*/  S2UR UR4, SR_CTAID.Y ;  /* 0x00000000000479c3 */ /* 0x000f300000002600 */
[----:B------:R-:W3:Y:S01]  /*0e20*/  LDC R10, c[0x0][0xb24] ;  /* 0x0002c900ff0a7b82 */ /* 0x000ee20000000800 */
[----:B-1----:R-:W-:-:S02]  /*0e30*/  I2FP.F32.U32 R95, UR5 ;  /* 0x00000005005f7c45 */ /* 0x002fc40008201000 */
[----:B------:R-:W-:-:S05]  /*0e40*/  CS2R.32 R3, SR_CgaSize ;  /* 0x0000000000037805 */ /* 0x000fca0000008a00 */
[----:B------:R-:W-:-:S06]  /*0e50*/  IMAD R3, R3, -0xa0, RZ ;  /* 0xffffff6003037824 */ /* 0x000fcc00078e02ff */
[----:B------:R-:W1:Y:S01]  /*0e60*/  LDC R3, c[0x0][R3+0x2a0] ;  /* 0x0000a80003037b82 */ /* 0x000e620000000800 */
[----:B------:R-:W-:Y:S01]  /*0e70*/  MOV R15, UR5 ;  /* 0x00000005000f7c02 */ /* 0x000fe20008000f00 */
[----:B--2---:R-:W-:Y:S01]  /*0e80*/  FMUL R95, R95, UR9 ;  /* 0x000000095f5f7c20 */ /* 0x004fe20008400000 */
[----:B----4-:R-:W-:Y:S02]  /*0e90*/  I2FP.F32.U32 R94, UR4 ;  /* 0x00000004005e7c45 */ /* 0x010fe40008201000 */
[----:B------:R-:W-:-:S05]  /*0ea0*/  CS2R.32 R2, SR_CgaSize ;  /* 0x0000000000027805 */ /* 0x000fca0000008a00 */
[----:B------:R-:W-:-:S06]  /*0eb0*/  IMAD R2, R2, -0xa0, RZ ;  /* 0xffffff6002027824 */ /* 0x000fcc00078e02ff */
[----:B------:R-:W2:Y:S01]  /*0ec0*/  LDC R2, c[0x0][R2+0x2a4] ;  /* 0x0000a90002027b82 */ /* 0x000ea20000000800 */
[----:B------:R-:W-:Y:S01]  /*0ed0*/  MOV R14, UR4 ;  /* 0x00000004000e7c02 */ /* 0x000fe20008000f00 */
[----:B------:R-:W4:Y:S01]  /*0ee0*/  F2I.U32.TRUNC.NTZ R95, R95 ;  /* 0x0000005f005f7305 */ /* 0x000f22000020f000 */
[----:B---3--:R-:W-:-:S05]  /*0ef0*/  FMUL R94, R94, UR7 ;  /* 0x000000075e5e7c20 */ /* 0x008fca0008400000 */
[----:B------:R-:W-:Y:S01]  /*0f00*/  BAR.SYNC.DEFER_BLOCKING 0x0 ;  /* 0x0000000000007b1d */ /* 0x000fe20000010000 */
[----:B------:R-:W-:-:S05]  /*0f10*/  ISETP.GE.AND P0, PT, R10, 0x1, PT ;  /* 0x000000010a00780c */ /* 0x000fca0003f06270 */
[----:B------:R-:W3:Y:S02]  /*0f20*/  F2I.U32.TRUNC.NTZ R94, R94 ;  /* 0x0000005e005e7305 */ /* 0x000ee4000020f000 */
[----:B------:R-:W2:Y:S01]  /*0f30*/  S2UR UR36, SR_CTAID.Z ;  /* 0x00000000002479c3 */ /* 0x000ea20000002700 */
[----:B----4-:R-:W-:-:S05]  /*0f40*/  IADD3 R95, PT, PT, -R95, RZ, RZ ;  /* 0x000000ff5f5f7210 */ /* 0x010fca0007ffe1ff */
[----:B-1----:R-:W-:Y:S01]  /*0f50*/  IMAD R95, R3, R95, UR5 ;  /* 0x00000005035f7e24 */ /* 0x002fe2000f8e025f */
[----:B---3--:R-:W-:-:S05]  /*0f60*/  IADD3 R94, PT, PT, -R94, RZ, RZ ;  /* 0x000000ff5e5e7210 */ /* 0x008fca0007ffe1ff */
[----:B--2---:R-:W-:Y:S01]  /*0f70*/  IMAD R94, R2, R94, UR4 ;  /* 0x00000004025e7e24 */ /* 0x004fe2000f8e025e */
[----:B------:R-:W-:Y:S06]  /*0f80*/  @!P0 BRA `(.L_x_15) ;  /* 0x0000000000b88947 */ /* 0x000fec0003800000 */
[----:B------:R-:W1:Y:S01]  /*0f90*/  LDC.64 R4, c[0x0][0xb18] ;  /* 0x0002c600ff047b82 */ /* 0x000e620000000a00 */
[----:B------:R-:W-:-:S07]  /*0fa0*/  ISETP.NE.AND P0, PT, R10, 0x1, PT ;  /* 0x000000010a00780c */ /* 0x000fce0003f05270 */
[----:B------:R-:W2:Y:S08]  /*0fb0*/  LDC R9, c[0x0][0xb0c] ;  /* 0x0002c300ff097b82 */ /* 0x000eb00000000800 */
[----:B------:R-:W3:Y:S08]  /*0fc0*/  LDC R12, c[0x0][0x370] ;  /* 0x0000dc00ff0c7b82 */ /* 0x000ef00000000800 */
[----:B------:R-:W4:Y:S01]  /*0fd0*/  LDC R11, c[0x0][0x374] ;  /* 0x0000dd00ff0b7b82 */ /* 0x000f220000000800 */
[----:B-1----:R-:W-:-:S07]  /*0fe0*/  ISETP.NE.AND P1, PT, R4, 0x1, PT ;  /* 0x000000010400780c */ /* 0x002fce0003f25270 */
[----:B------:R-:W3:Y:S01]  /*0ff0*/  LDC.64 R6, c[0x0][0xb10] ;  /* 0x0002c400ff067b82 */ /* 0x000ee20000000a00 */
[----:B--2---:R-:W-:-:S07]  /*1000*/  ISETP.NE.AND P2, PT, R9, 0x1, PT ;  /* 0x000000010900780c */ /* 0x004fce0003f45270 */
[----:B------:R-:W1:Y:S08]  /*1010*/  LDC R8, c[0x0][0xb20] ;  /* 0x0002c800ff087b82 */ /* 0x000e700000000800 */
[----:B------:R-:W2:Y:S01]  /*1020*/  LDC.64 R2, c[0x0][0xb28] ;  /* 0x0002ca00ff027b82 */ /* 0x000ea20000000a00 */
[----:B----4-:R-:W-:-:S04]  /*1030*/  IMAD.HI.U32 R13, R11, R5, RZ ;  /* 0x000000050b0d7227 */ /* 0x010fc800078e00ff */
[----:B------:R-:W-:-:S04]  /*1040*/  IMAD.HI.U32 R5, R14, R5, RZ ;  /* 0x000000050e057227 */ /* 0x000fc800078e00ff */
[----:B---3--:R-:W-:-:S05]  /*1050*/  IMAD.HI.U32 R16, R12, R6, RZ ;  /* 0x000000060c107227 */ /* 0x008fca00078e00ff */
[-C--:B------:R-:W-:Y:S01]  /*1060*/  @P2 SHF.R.U32.HI R12, RZ, R7.reuse, R16 ;  /* 0x00000007ff0c2219 */ /* 0x080fe20000011610 */
[----:B------:R-:W-:Y:S01]  /*1070*/  IMAD.HI.U32 R16, R15, R6, RZ ;  /* 0x000000060f107227 */ /* 0x000fe200078e00ff */
[-C--:B-1----:R-:W-:Y:S02]  /*1080*/  @P1 SHF.R.U32.HI R11, RZ, R8.reuse, R13 ;  /* 0x00000008ff0b1219 */ /* 0x082fe4000001160d */
[----:B------:R-:W-:Y:S02]  /*1090*/  SHF.R.U32.HI R5, RZ, R8, R5 ;  /* 0x00000008ff057219 */ /* 0x000fe40000011605 */
[----:B------:R-:W-:Y:S02]  /*10a0*/  SHF.R.U32.HI R16, RZ, R7, R16 ;  /* 0x00000007ff107219 */ /* 0x000fe40000011610 */
[----:B------:R-:W-:Y:S01]  /*10b0*/  SEL R5, R14, R5, !P1 ;  /* 0x000000050e057207 */ /* 0x000fe20004800000 */
[----:B--2---:R-:W-:Y:S01]  /*10c0*/  IMAD.HI.U32 R13, R11, R2, RZ ;  /* 0x000000020b0d7227 */ /* 0x004fe200078e00ff */
[----:B------:R-:W-:-:S03]  /*10d0*/  SEL R16, R15, R16, !P2 ;  /* 0x000000100f107207 */ /* 0x000fc60005000000 */
[----:B------:R-:W-:Y:S01]  /*10e0*/  IMAD.HI.U32 R6, R12, R2, RZ ;  /* 0x000000020c067227 */ /* 0x000fe200078e00ff */
[----:B------:R-:W-:-:S04]  /*10f0*/  @P0 SHF.R.U32.HI R11, RZ, R3, R13 ;  /* 0x00000003ff0b0219 */ /* 0x000fc8000001160d */
[----:B------:R-:W-:Y:S01]  /*1100*/  @P0 SHF.R.U32.HI R12, RZ, R3, R6 ;  /* 0x00000003ff0c0219 */ /* 0x000fe20000011606 */
[----:B------:R-:W-:-:S04]  /*1110*/  IMAD R11, R11, R10, RZ ;  /* 0x0000000a0b0b7224 */ /* 0x000fc800078e02ff */
[----:B------:R-:W-:Y:S01]  /*1120*/  IMAD R6, R12, R10, RZ ;  /* 0x0000000a0c067224 */ /* 0x000fe200078e02ff */
[----:B------:R-:W-:-:S04]  /*1130*/  ISETP.GE.AND P1, PT, R5, R11, PT ;  /* 0x0000000b0500720c */ /* 0x000fc80003f26270 */
[----:B------:R-:W-:Y:S01]  /*1140*/  ISETP.GE.OR P1, PT, R16, R6, P1 ;  /* 0x000000061000720c */ /* 0x000fe20000f26670 */
[----:B------:R-:W-:-:S05]  /*1150*/  IMAD.HI.U32 R6, R5, R2, RZ ;  /* 0x0000000205067227 */ /* 0x000fca00078e00ff */
[----:B------:R-:W-:-:S04]  /*1160*/  SHF.R.U32.HI R6, RZ, R3, R6 ;  /* 0x00000003ff067219 */ /* 0x000fc80000011606 */
[----:B------:R-:W-:-:S03]  /*1170*/  SEL R6, R5, R6, !P0 ;  /* 0x0000000605067207 */ /* 0x000fc60004000000 */
[----:B------:R-:W-:Y:S01]  /*1180*/  @!P1 IMAD.HI.U32 R7, R16, R2, RZ ;  /* 0x0000000210079227 */ /* 0x000fe200078e00ff */
[----:B------:R-:W-:-:S04]  /*1190*/  IADD3 R2, PT, PT, -R6, RZ, RZ ;  /* 0x000000ff06027210 */ /* 0x000fc80007ffe1ff */
[----:B------:R-:W-:Y:S01]  /*11a0*/  @!P1 SHF.R.U32.HI R3, RZ, R3, R7 ;  /* 0x00000003ff039219 */ /* 0x000fe20000011607 */
[----:B------:R-:W-:Y:S01]  /*11b0*/  IMAD R2, R10, R2, R5 ;  /* 0x000000020a027224 */ /* 0x000fe200078e0205 */
[----:B------:R-:W-:Y:S02]  /*11c0*/  IADD3 R7, PT, PT, -R5, RZ, RZ ;  /* 0x000000ff05077210 */ /* 0x000fe40007ffe1ff */
[----:B------:R-:W-:-:S03]  /*11d0*/  @!P1 SEL R3, R16, R3, !P0 ;  /* 0x0000000310039207 */ /* 0x000fc60004000000 */
[----:B------:R-:W-:Y:S02]  /*11e0*/  IMAD R7, R4, R7, R14 ;  /* 0x0000000704077224 */ /* 0x000fe400078e020e */
[--C-:B------:R-:W-:Y:S02]  /*11f0*/  @!P1 IMAD.IADD R6, R6, 0x1, -R3.reuse ;  /* 0x0000000106069824 */ /* 0x100fe400078e0a03 */
[----:B------:R-:W-:Y:S01]  /*1200*/  @!P1 IMAD R3, R2, R12, R3 ;  /* 0x0000000c02039224 */ /* 0x000fe200078e0203 */
[----:B------:R-:W-:Y:S01]  /*1210*/  IADD3 R2, PT, PT, -R16, RZ, RZ ;  /* 0x000000ff10027210 */ /* 0x000fe20007ffe1ff */
[----:B------:R-:W-:Y:S02]  /*1220*/  @!P1 IMAD R5, R6, R10, R16 ;  /* 0x0000000a06059224 */ /* 0x000fe400078e0210 */
[----:B------:R-:W-:Y:S02]  /*1230*/  @!P1 IMAD.MOV.U32 R16, RZ, RZ, R3 ;  /* 0x000000ffff109224 */ /* 0x000fe400078e0003 */
[----:B------:R-:W-:-:S02]  /*1240*/  IMAD R2, R9, R2, R15 ;  /* 0x0000000209027224 */ /* 0x000fc400078e020f */
[----:B------:R-:W-:Y:S02]  /*1250*/  IMAD R14, R5, R4, R7 ;  /* 0x00000004050e7224 */ /* 0x000fe400078e0207 */
[----:B------:R-:W-:Y:S02]  /*1260*/  IMAD R15, R16, R9, R2 ;  /* 0x00000009100f7224 */ /* 0x000fe400078e0202 */
.L_x_15:
[----:B------:R-:W1:Y:S01]  /*1270*/  LDCU UR4, c[0x0][0xb30] ;  /* 0x00016600ff0477ac */ /* 0x000e620008000800 */
[----:B------:R-:W2:Y:S08]  /*1280*/  S2UR UR37, SR_CgaCtaId ;  /* 0x00000000002579c3 */ /* 0x000eb00000008800 */
[----:B------:R-:W3:Y:S01]  /*1290*/  LDC R40, c[0x0][0xb24] ;  /* 0x0002c900ff287b82 */ /* 0x000ee20000000800 */
[----:B-1----:R-:W-:-:S09]  /*12a0*/  UISETP.NE.AND UP1, UPT, UR4, 0x1, UPT ;  /* 0x000000010400788c */ /* 0x002fd2000bf25270 */
[----:B--2---:R-:W-:Y:S05]  /*12b0*/  BRA.U UP1, `(.L_x_16) ;  /* 0x0000000101407547 */ /* 0x004fea000b800000 */
[----:B------:R-:W1:Y:S08]  /*12c0*/  LDC.64 R4, c[0x0][0xb10] ;  /* 0x0002c400ff047b82 */ /* 0x000e700000000a00 */
[----:B------:R-:W2:Y:S08]  /*12d0*/  LDC.64 R2, c[0x0][0xb18] ;  /* 0x0002c600ff027b82 */ /* 0x000eb00000000a00 */
[----:B------:R-:W4:Y:S08]  /*12e0*/  LDC R6, c[0x0][0xb20] ;  /* 0x0002c800ff067b82 */ /* 0x000f300000000800 */
[----:B------:R-:W3:Y:S01]  /*12f0*/  LDC R7, c[0x0][0xb0c] ;  /* 0x0002c300ff077b82 */ /* 0x000ee20000000800 */
[----:B-1----:R-:W-:-:S05]  /*1300*/  IMAD.HI.U32 R4, R15, R4, RZ ;  /* 0x000000040f047227 */ /* 0x002fca00078e00ff */
[----:B------:R-:W-:Y:S01]  /*1310*/  SHF.R.U32.HI R4, RZ, R5, R4 ;  /* 0x00000005ff047219 */ /* 0x000fe20000011604 */
[----:B--2---:R-:W-:Y:S01]  /*1320*/  IMAD.HI.U32 R3, R14, R3, RZ ;  /* 0x000000030e037227 */ /* 0x004fe200078e00ff */
[----:B------:R-:W-:-:S04]  /*1330*/  ISETP.NE.AND P0, PT, R2, 0x1, PT ;  /* 0x000000010200780c */ /* 0x000fc80003f05270 */
[----:B----4-:R-:W-:-:S04]  /*1340*/  SHF.R.U32.HI R3, RZ, R6, R3 ;  /* 0x00000006ff037219 */ /* 0x010fc80000011603 */
[----:B------:R-:W-:Y:S02]  /*1350*/  SEL R3, R14, R3, !P0 ;  /* 0x000000030e037207 */ /* 0x000fe40004000000 */
[----:B---3--:R-:W-:-:S04]  /*1360*/  ISETP.NE.AND P1, PT, R7, 0x1, PT ;  /* 0x000000010700780c */ /* 0x008fc80003f25270 */
[----:B------:R-:W-:-:S05]  /*1370*/  SEL R4, R15, R4, !P1 ;  /* 0x000000040f047207 */ /* 0x000fca0004800000 */
[----:B------:R-:W-:Y:S02]  /*1380*/  IMAD.IADD R5, R3, 0x1, -R4 ;  /* 0x0000000103057824 */ /* 0x000fe400078e0a04 */
[----:B------:R-:W-:Y:S02]  /*1390*/  IMAD.IADD R3, R4, 0x1, -R3 ;  /* 0x0000000104037824 */ /* 0x000fe400078e0a03 */
[----:B------:R-:W-:Y:S02]  /*13a0*/  IMAD R15, R5, R7, R15 ;  /* 0x00000007050f7224 */ /* 0x000fe400078e020f */
[----:B------:R-:W-:-:S07]  /*13b0*/  IMAD R14, R3, R2, R14 ;  /* 0x00000002030e7224 */ /* 0x000fce00078e020e */
.L_x_16:
[----:B------:R-:W-:Y:S01]  /*13c0*/  BAR.SYNC.DEFER_BLOCKING 0x0 ;  /* 0x0000000000007b1d */ /* 0x000fe20000010000 */
[----:B------:R-:W-:Y:S01]  /*13d0*/  UISETP.NE.AND UP1, UPT, UR8, 0x2, UPT ;  /* 0x000000020800788c */ /* 0x000fe2000bf25270 */
[----:B------:R-:W-:Y:S02]  /*13e0*/  ISETP.NE.OR P5, PT, R0, 0x2, !P5 ;  /* 0x000000020000780c */ /* 0x000fe40006fa5670 */
[----:B------:R-:W-:-:S06]  /*13f0*/  LOP3.LUT R2, R108, 0x1f, RZ, 0xc0, !PT ;  /* 0x0000001f6c027812 */ /* 0x000fcc00078ec0ff */
[----:B------:R-:W-:Y:S05]  /*1400*/  BRA.U UP1, `(.L_x_17) ;  /* 0x0000001101c87547 */ /* 0x000fea000b800000 */
[----:B------:R-:W1:Y:S01]  /*1410*/  LDCU UR13, c[0x0][0x38c] ;  /* 0x00007180ff0d77ac */ /* 0x000e620008000800 */
[----:B------:R-:W2:Y:S01]  /*1420*/  LDC R8, c[0x0][0x370] ;  /* 0x0000dc00ff087b82 */ /* 0x000ea20000000800 */
[----:B------:R-:W-:Y:S01]  /*1430*/  PLOP3.LUT P1, PT, PT, PT, UP2, 0x80, 0x8 ;  /* 0x000000000008781c */ /* 0x000fe20003f2f028 */
[----:B------:R-:W-:Y:S01]  /*1440*/  IMAD.MOV.U32 R17, RZ, RZ, 0x1 ;  /* 0x00000001ff117424 */ /* 0x000fe200078e00ff */
[----:B------:R-:W-:Y:S01]  /*1450*/  ISETP.EQ.OR P4, PT, R2, RZ, P5 ;  /* 0x000000ff0200720c */ /* 0x000fe20002f82670 */
[----:B------:R-:W-:Y:S01]  /*1460*/  IMAD.MOV.U32 R16, RZ, RZ, RZ ;  /* 0x000000ffff107224 */ /* 0x000fe200078e00ff */
[----:B------:R-:W-:Y:S02]  /*1470*/  PLOP3.LUT P1, PT, P1, PT, PT, 0x8, 0x80 ;  /* 0x000000000080781c */ /* 0x000fe40000f2e170 */
[----:B------:R-:W-:Y:S01]  /*1480*/  CS2R R12, SRZ ;  /* 0x00000000000c7805 */ /* 0x000fe2000001ff00 */
[----:B------:R-:W-:Y:S01]  /*1490*/  IMAD.MOV.U32 R11, RZ, RZ, 0x1 ;  /* 0x00000001ff0b7424 */ /* 0x000fe200078e00ff */
[----:B------:R-:W4:Y:S01]  /*14a0*/  LDC R0, c[0x0][0x374] ;  /* 0x0000dd00ff007b82 */ /* 0x000f220000000800 */
[----:B------:R-:W2:Y:S01]  /*14b0*/  LDCU.64 UR22, c[0x0][0x348] ;  /* 0x00006900ff1677ac */ /* 0x000ea20008000a00 */
[----:B------:R-:W-:Y:S01]  /*14c0*/  UMOV UR6, URZ ;  /* 0x000000ff00067c82 */ /* 0x000fe20008000000 */
[----:B-1----:R-:W-:-:S04]  /*14d0*/  UIADD3 UR5, UPT, UPT, UR13, 0x3f, URZ ;  /* 0x0000003f0d057890 */ /* 0x002fc8000fffe0ff */
[----:B------:R-:W-:-:S04]  /*14e0*/  USHF.R.S32.HI UR4, URZ, 0x1f, UR5 ;  /* 0x0000001fff047899 */ /* 0x000fc80008011405 */
[----:B------:R-:W-:-:S04]  /*14f0*/  ULEA.HI UR4, UR4, UR5, URZ, 0x6 ;  /* 0x0000000504047291 */ /* 0x000fc8000f8f30ff */
[----:B------:R-:W-:Y:S02]  /*1500*/  USHF.R.S32.HI UR15, URZ, 0x6, UR4 ;  /* 0x00000006ff0f7899 */ /* 0x000fe40008011404 */
[----:B------:R-:W-:Y:S02]  /*1510*/  UIADD3 UR4, UPT, UPT, UR13, -0x1, URZ ;  /* 0xffffffff0d047890 */ /* 0x000fe4000fffe0ff */
[----:B------:R-:W-:Y:S02]  /*1520*/  UISETP.LT.U32.AND UP0, UPT, UR15, 0x7, UPT ;  /* 0x000000070f00788c */ /* 0x000fe4000bf01070 */
[----:B------:R-:W-:Y:S02]  /*1530*/  UISETP.GE.U32.AND UP1, UPT, UR4, -0x7f, UPT ;  /* 0xffffff810400788c */ /* 0x000fe4000bf26070 */
[----:B------:R-:W-:Y:S02]  /*1540*/  USEL UR14, UR15, 0x7, UP0 ;  /* 0x000000070f0e7887 */ /* 0x000fe40008000000 */
[----:B------:R-:W-:-:S02]  /*1550*/  UIADD3 UR13, UPT, UPT, UR13, 0x7e, URZ ;  /* 0x0000007e0d0d7890 */ /* 0x000fc4000fffe0ff */
[----:B------:R-:W-:Y:S02]  /*1560*/  UIADD3 UR5, UPT, UPT, UR14, -0x1, URZ ;  /* 0xffffffff0e057890 */ /* 0x000fe4000fffe0ff */
[----:B------:R-:W-:-:S03]  /*1570*/  UIADD3 UR7, UPT, UPT, UR15, -UR14, URZ ;  /* 0x8000000e0f077290 */ /* 0x000fc6000fffe0ff */
[----:B------:R-:W-:-:S04]  /*1580*/  @UP1 UIADD3 UR5, UPT, UPT, UR14, URZ, URZ ;  /* 0x000000ff0e051290 */ /* 0x000fc8000fffe0ff */
[----:B--2---:R-:W-:-:S12]  /*1590*/  UIADD3 UR5, UPT, UPT, UR5, 0x1, URZ ;  /* 0x0000000105057890 */ /* 0x004fd8000fffe0ff */
.L_x_35:
[----:B------:R-:W-:Y:S01]  /*15a0*/  UISETP.NE.AND UP0, UPT, UR37, URZ, UPT ;  /* 0x000000ff2500728c */ /* 0x000fe2000bf05270 */
[----:B------:R-:W1:Y:S08]  /*15b0*/  S2UR UR37, SR_CgaCtaId ;  /* 0x00000000002579c3 */ /* 0x000e700000008800 */
[----:B------:R-:W-:Y:S05]  /*15c0*/  BRA.U UP0, `(.L_x_18) ;  /* 0x0000000100347547 */ /* 0x000fea000b800000 */
[----:B------:R-:W2:Y:S01]  /*15d0*/  S2R R2, SR_CgaCtaId ;  /* 0x0000000000027919 */ /* 0x000ea20000008800 */
[----:B------:R-:W-:-:S04]  /*15e0*/  MOV R3, 0x400 ;  /* 0x0000040000037802 */ /* 0x000fc80000000f00 */
[----:B--2---:R-:W-:Y:S02]  /*15f0*/  LEA R2, R2, R3, 0x18 ;  /* 0x0000000302027211 */ /* 0x004fe400078ec0ff */
[----:B------:R-:W-:-:S03]  /*1600*/  SHF.L.U32 R3, R11, 0x1f, RZ ;  /* 0x0000001f0b037819 */ /* 0x000fc600000006ff */
[----:B------:R-:W-:-:S04]  /*1610*/  IMAD R2, R12, 0x8, R2 ;  /* 0x000000080c027824 */ /* 0x000fc800078e0202 */
[----:B------:R-:W2:Y:S02]  /*1620*/  SYNCS.PHASECHK.TRANS64.TRYWAIT P0, [R2+URZ+0x130], R3 ;  /* 0x00013003020075a7 */ /* 0x000ea400080011ff */
[----:B--2---:R-:W-:Y:S05]  /*1630*/  @!P0 BRA `(.L_x_19) ;  /* 0x0000007800b88947 */ /* 0x004fea0003800000 */
.L_x_128:
[----:B------:R-:W-:Y:S01]  /*1640*/  VIADD R12, R12, 0x1 ;  /* 0x000000010c0c7836 */ /* 0x000fe20000000000 */
[----:B------:R2:W-:Y:S04]  /*1650*/  SYNCS.ARRIVE.TRANS64.A1T0 RZ, [R2+URZ+0x120], RZ ;  /* 0x000120ff02ff79a7 */ /* 0x0005e800081000ff */
[----:B------:R-:W-:-:S04]  /*1660*/  ISETP.NE.AND P0, PT, R12, 0x2, PT ;  /* 0x000000020c00780c */ /* 0x000fc80003f05270 */
[----:B------:R-:W-:Y:S02]  /*1670*/  SEL R12, R12, RZ, P0 ;  /* 0x000000ff0c0c7207 */ /* 0x000fe40000000000 */
[----:B--2---:R-:W-:-:S04]  /*1680*/  SEL R2, RZ, 0x1, P0 ;  /* 0x00000001ff027807 */ /* 0x004fc80000000000 */
[----:B------:R-:W-:-:S07]  /*1690*/  LOP3.LUT R11, R11, R2, RZ, 0x3c, !PT ;  /* 0x000000020b0b7212 */ /* 0x000fce00078e3cff */
.L_x_18:
[----:B------:R-:W-:Y:S01]  /*16a0*/  UMOV UR4, 0x400 ;  /* 0x0000040000047882 */ /* 0x000fe20000000000 */
[----:B------:R-:W-:Y:S01]  /*16b0*/  SHF.L.U32 R2, R17, 0x1f, RZ ;  /* 0x0000001f11027819 */ /* 0x000fe200000006ff */
[----:B-1----:R-:W-:Y:S01]  /*16c0*/  ULEA UR4, UR37, UR4, 0x18 ;  /* 0x0000000425047291 */ /* 0x002fe2000f8ec0ff */
[----:B------:R-:W-:Y:S01]  /*16d0*/  R2UR UR35, R15 ;  /* 0x000000000f2372ca */ /* 0x000fe200000e0000 */
[----:B------:R-:W-:Y:S01]  /*16e0*/  UISETP.GE.U32.AND UP0, UPT, UR13, 0x7f, UPT ;  /* 0x0000007f0d00788c */ /* 0x000fe2000bf06070 */
[----:B------:R-:W-:Y:S01]  /*16f0*/  R2UR UR11, R14 ;  /* 0x000000000e0b72ca */ /* 0x000fe200000e0000 */
[----:B------:R-:W-:Y:S01]  /*1700*/  ULEA UR8, UR6, UR4, 0x3 ;  /* 0x0000000406087291 */ /* 0x000fe2000f8e18ff */
[----:B------:R-:W-:-:S08]  /*1710*/  UMOV UR24, URZ ;  /* 0x000000ff00187c82 */ /* 0x000fd00008000000 */
[----:B------:R1:W2:Y:S01]  /*1720*/  SYNCS.PHASECHK.TRANS64.TRYWAIT P0, [UR8+0x38], R2 ;  /* 0x00003802ff0075a7 */ /* 0x0002a20008001108 */
[----:B------:R-:W-:Y:S02]  /*1730*/  USHF.L.U32 UR35, UR35, 0x6, URZ ;  /* 0x0000000623237899 */ /* 0x000fe400080006ff */
[----:B------:R-:W-:Y:S01]  /*1740*/  USHF.L.U32 UR11, UR11, 0x8, URZ ;  /* 0x000000080b0b7899 */ /* 0x000fe200080006ff */
[----:B------:R-:W-:Y:S11]  /*1750*/  BRA.U !UP0, `(.L_x_20) ;  /* 0x0000000108a87547 */ /* 0x000ff6000b800000 */
[----:B------:R-:W-:Y:S01]  /*1760*/  UMOV UR16, URZ ;  /* 0x000000ff00107c82 */ /* 0x000fe20008000000 */
[----:B------:R-:W-:-:S05]  /*1770*/  UMOV UR17, UR6 ;  /* 0x0000000600117c82 */ /* 0x000fca0008000000 */
.L_x_25:
[----:B-1----:R-:W-:Y:S01]  /*1780*/  ULEA UR33, UR17, UR4, 0x3 ;  /* 0x0000000411217291 */ /* 0x002fe2000f8e18ff */
[----:B--2---:R-:W-:Y:S01]  /*1790*/  @!P5 MOV R3, 0x5000 ;  /* 0x000050000003d802 */ /* 0x004fe20000000f00 */
[----:B--2---:R-:W-:Y:S10]  /*17a0*/  @P0 BRA `(.L_x_21) ;  /* 0x00000000000c0947 */ /* 0x004ff40003800000 */
[----:B------:R-:W-:-:S04]  /*17b0*/  SHF.L.U32 R4, R17, 0x1f, RZ ;  /* 0x0000001f11047819 */ /* 0x000fc800000006ff */
[----:B------:R-:W2:Y:S02]  /*17c0*/  SYNCS.PHASECHK.TRANS64.TRYWAIT P0, [UR33+0x38], R4 ;  /* 0x00003804ff0075a7 */ /* 0x000ea40008001121 */
[----:B--2---:R-:W-:Y:S05]  /*17d0*/  @!P0 BRA `(.L_x_22) ;  /* 0x0000007800648947 */ /* 0x004fea0003800000 */
.L_x_21:
[----:B------:R2:W-:Y:S01]  /*17e0*/  @!P5 SYNCS.ARRIVE.TRANS64 RZ, [UR33], R3 ;  /* 0x00000003ffffd9a7 */ /* 0x0005e20008000021 */
[----:B------:R-:W-:Y:S04]  /*17f0*/  BSSY.RECONVERGENT B0, `(.L_x_23) ;  /* 0x0000003000007945 */ /* 0x000fe80003800200 */
[----:B------:R-:W-:Y:S05]  /*1800*/  @P4 BRA `(.L_x_24) ;  /* 0x0000000000044947 */ /* 0x000fea0003800000 */
[----:B------:R-:W-:Y:S05]  /*1810*/  BPT.TRAP 0x1 ;  /* 0x000000040000795c */ /* 0x000fea0000300000 */
.L_x_24:
[----:B------:R-:W-:Y:S05]  /*1820*/  BSYNC.RECONVERGENT B0 ;  /* 0x0000000000007941 */ /* 0x000fea0003800200 */
.L_x_23:
[----:B------:R-:W-:Y:S02]  /*1830*/  UIADD3 UR6, UPT, UPT, UR17, 0x1, URZ ;  /* 0x0000000111067890 */ /* 0x000fe4000fffe0ff */
[----:B------:R-:W-:Y:S02]  /*1840*/  ULEA UR32, UR17, UR4, 0xc ;  /* 0x0000000411207291 */ /* 0x000fe4000f8e60ff */
[----:B------:R-:W-:Y:S02]  /*1850*/  UISETP.NE.AND UP0, UPT, UR6, 0x7, UPT ;  /* 0x000000070600788c */ /* 0x000fe4000bf05270 */
[----:B------:R-:W-:Y:S02]  /*1860*/  UIADD3 UR26, UP1, UPT, UR22, 0x80, URZ ;  /* 0x00000080161a7890 */ /* 0x000fe4000ff3e0ff */
[----:B------:R-:W-:Y:S02]  /*1870*/  USEL UR9, URZ, 0x1, UP0 ;  /* 0x00000001ff097887 */ /* 0x000fe40008000000 */
[----:B------:R-:W-:-:S02]  /*1880*/  USEL UR6, UR6, URZ, UP0 ;  /* 0x000000ff06067287 */ /* 0x000fc40008000000 */
[----:B------:R-:W-:Y:S02]  /*1890*/  UIADD3 UR20, UP0, UPT, UR22, 0x180, URZ ;  /* 0x0000018016147890 */ /* 0x000fe4000ff1e0ff */
[----:B------:R-:W-:Y:S01]  /*18a0*/  ULEA UR8, UR6, UR4, 0x3 ;  /* 0x0000000406087291 */ /* 0x000fe2000f8e18ff */
[----:B------:R-:W-:Y:S01]  /*18b0*/  LOP3.LUT R17, R17, UR9, RZ, 0x3c, !PT ;  /* 0x0000000911117c12 */ /* 0x000fe2000f8e3cff */
[----:B------:R-:W-:Y:S02]  /*18c0*/  USHF.L.U32 UR34, UR16, 0x6, URZ ;  /* 0x0000000610227899 */ /* 0x000fe400080006ff */
[----:B------:R-:W-:Y:S01]  /*18d0*/  UIADD3.X UR27, UPT, UPT, URZ, UR23, URZ, UP1, !UPT ;  /* 0x00000017ff1b7290 */ /* 0x000fe20008ffe4ff */
[----:B-1----:R-:W-:Y:S01]  /*18e0*/  SHF.L.U32 R2, R17, 0x1f, RZ ;  /* 0x0000001f11027819 */ /* 0x002fe200000006ff */
[----:B------:R-:W-:Y:S02]  /*18f0*/  UIADD3 UR32, UPT, UPT, UR32, 0x6400, URZ ;  /* 0x0000640020207890 */ /* 0x000fe4000fffe0ff */
[----:B------:R-:W-:Y:S01]  /*1900*/  UIADD3.X UR21, UPT, UPT, URZ, UR23, URZ, UP0, !UPT ;  /* 0x00000017ff157290 */ /* 0x000fe200087fe4ff */
[----:B------:R1:W1:Y:S01]  /*1910*/  SYNCS.PHASECHK.TRANS64.TRYWAIT P0, [UR8+0x38], R2 ;  /* 0x00003802ff0075a7 */ /* 0x0002620008001108 */
[----:B------:R-:W-:Y:S01]  /*1920*/  ULEA UR8, UR17, UR4, 0xe ;  /* 0x0000000411087291 */ /* 0x000fe2000f8e70ff */
[----:B------:R-:W-:Y:S01]  /*1930*/  UMOV UR18, 0x0 ;  /* 0x0000000000127882 */ /* 0x000fe20000000000 */
[----:B------:R-:W-:-:S02]  /*1940*/  UMOV UR19, 0x10000000 ;  /* 0x1000000000137882 */ /* 0x000fc40000000000 */
[----:B------:R-:W-:Y:S01]  /*1950*/  UIADD3 UR8, UPT, UPT, UR8, 0xd400, URZ ;  /* 0x0000d40008087890 */ /* 0x000fe2000fffe0ff */
[----:B------:R1:W-:Y:S01]  /*1960*/  UTMALDG.3D [UR32], [UR26], desc[UR18] ;  /* 0x000012201a0075b4 */ /* 0x0003e20008011000 */
[----:B------:R-:W-:Y:S01]  /*1970*/  UMOV UR12, UR36 ;  /* 0x00000024000c7c82 */ /* 0x000fe20008000000 */
[----:B------:R-:W-:Y:S01]  /*1980*/  UMOV UR9, UR33 ;  /* 0x0000002100097c82 */ /* 0x000fe20008000000 */
[----:B------:R-:W-:Y:S01]  /*1990*/  UMOV UR10, UR34 ;  /* 0x00000022000a7c82 */ /* 0x000fe20008000000 */
[----:B------:R-:W-:Y:S01]  /*19a0*/  UIADD3 UR16, UPT, UPT, UR16, 0x1, URZ ;  /* 0x0000000110107890 */ /* 0x000fe2000fffe0ff */
[----:B------:R-:W-:Y:S01]  /*19b0*/  UMOV UR24, UR5 ;  /* 0x0000000500187c82 */ /* 0x000fe20008000000 */
[----:B------:R-:W-:Y:S02]  /*19c0*/  UMOV UR17, UR6 ;  /* 0x0000000600117c82 */ /* 0x000fe40008000000 */
[----:B------:R1:W-:Y:S01]  /*19d0*/  UTMALDG.3D [UR8], [UR20], desc[UR18] ;  /* 0x00001208140075b4 */ /* 0x0003e20008011000 */
[----:B------:R-:W-:-:S09]  /*19e0*/  UISETP.NE.AND UP0, UPT, UR16, UR5, UPT ;  /* 0x000000051000728c */ /* 0x000fd2000bf05270 */
[----:B------:R-:W-:Y:S05]  /*19f0*/  BRA.U UP0, `(.L_x_25) ;  /* 0xfffffffd00607547 */ /* 0x000fea000b83ffff */
.L_x_20:
[----:B-1----:R-:W-:Y:S01]  /*1a00*/  ULEA UR8, UR6, UR4, 0x3 ;  /* 0x0000000406087291 */ /* 0x002fe2000f8e18ff */
[----:B------:R-:W-:Y:S01]  /*1a10*/  SHF.L.U32 R2, R17, 0x1f, RZ ;  /* 0x0000001f11027819 */ /* 0x000fe200000006ff */
[----:B------:R-:W-:Y:S01]  /*1a20*/  @!P1 SYNCS.ARRIVE.TRANS64.A1T0 RZ, [UR4+0xb8], RZ ;  /* 0x0000b8ffffff99a7 */ /* 0x000fe20008100004 */
[----:B------:R-:W-:-:S06]  /*1a30*/  UISETP.GT.AND UP0, UPT, UR15, UR14, UPT ;  /* 0x0000000e0f00728c */ /* 0x000fcc000bf04270 */
[----:B--2---:R1:W2:Y:S03]  /*1a40*/  SYNCS.PHASECHK.TRANS64.TRYWAIT P0, [UR8+0x38], R2 ;  /* 0x00003802ff0075a7 */ /* 0x0042a60008001108 */
[----:B------:R-:W-:Y:S05]  /*1a50*/  BRA.U !UP0, `(.L_x_26) ;  /* 0x0000000108ac7547 */ /* 0x000fea000b800000 */
[----:B------:R-:W-:Y:S01]  /*1a60*/  UIADD3 UR21, UPT, UPT, UR7, UR24, URZ ;  /* 0x0000001807157290 */ /* 0x000fe2000fffe0ff */
[----:B------:R-:W-:-:S11]  /*1a70*/  UMOV UR25, UR6 ;  /* 0x0000000600197c82 */ /* 0x000fd60008000000 */
.L_x_31:
[----:B-1----:R-:W-:Y:S01]  /*1a80*/  ULEA UR17, UR25, UR4, 0x3 ;  /* 0x0000000419117291 */ /* 0x002fe2000f8e18ff */
[----:B--2---:R-:W-:Y:S01]  /*1a90*/  @!P5 MOV R3, 0x5000 ;  /* 0x000050000003d802 */ /* 0x004fe20000000f00 */
[----:B--2---:R-:W-:Y:S10]  /*1aa0*/  @P0 BRA `(.L_x_27) ;  /* 0x00000000000c0947 */ /* 0x004ff40003800000 */
[----:B------:R-:W-:-:S04]  /*1ab0*/  SHF.L.U32 R4, R17, 0x1f, RZ ;  /* 0x0000001f11047819 */ /* 0x000fc800000006ff */
[----:B------:R-:W2:Y:S02]  /*1ac0*/  SYNCS.PHASECHK.TRANS64.TRYWAIT P0, [UR17+0x38], R4 ;  /* 0x00003804ff0075a7 */ /* 0x000ea40008001111 */
[----:B--2---:R-:W-:Y:S05]  /*1ad0*/  @!P0 BRA `(.L_x_28) ;  /* 0x0000007400bc8947 */ /* 0x004fea0003800000 */
.L_x_27:
[----:B------:R2:W-:Y:S01]  /*1ae0*/  @!P5 SYNCS.ARRIVE.TRANS64 RZ, [UR17], R3 ;  /* 0x00000003ffffd9a7 */ /* 0x0005e20008000011 */
[----:B------:R-:W-:Y:S04]  /*1af0*/  BSSY.RECONVERGENT B0, `(.L_x_29) ;  /* 0x0000003000007945 */ /* 0x000fe80003800200 */
[----:B------:R-:W-:Y:S05]  /*1b00*/  @P4 BRA `(.L_x_30) ;  /* 0x0000000000044947 */ /* 0x000fea0003800000 */
[----:B------:R-:W-:Y:S05]  /*1b10*/  BPT.TRAP 0x1 ;  /* 0x000000040000795c */ /* 0x000fea0000300000 */
.L_x_30:
[----:B------:R-:W-:Y:S05]  /*1b20*/  BSYNC.RECONVERGENT B0 ;  /* 0x0000000000007941 */ /* 0x000fea0003800200 */
.L_x_29:
        /* <DEDUP_REMOVED lines=10> */
[----:B------:R-:W-:Y:S01]  /*1bd0*/  UIADD3 UR16, UPT, UPT, UR16, 0x6400, URZ ;  /* 0x0000640010107890 */ /* 0x000fe2000fffe0ff */
[----:B-1----:R-:W-:Y:S01]  /*1be0*/  SHF.L.U32 R2, R17, 0x1f, RZ ;  /* 0x0000001f11027819 */ /* 0x002fe200000006ff */
[----:B------:R-:W-:Y:S02]  /*1bf0*/  UIADD3.X UR31, UPT, UPT, URZ, UR23, URZ, UP1, !UPT ;  /* 0x00000017ff1f7290 */ /* 0x000fe40008ffe4ff */
[----:B------:R-:W-:Y:S01]  /*1c00*/  UIADD3.X UR29, UPT, UPT, URZ, UR23, URZ, UP0, !UPT ;  /* 0x00000017ff1d7290 */ /* 0x000fe200087fe4ff */
[----:B------:R1:W1:Y:S01]  /*1c10*/  SYNCS.PHASECHK.TRANS64.TRYWAIT P0, [UR8+0x38], R2 ;  /* 0x00003802ff0075a7 */ /* 0x0002620008001108 */
[----:B------:R-:W-:Y:S01]  /*1c20*/  ULEA UR8, UR25, UR4, 0xe ;  /* 0x0000000419087291 */ /* 0x000fe2000f8e70ff */
[----:B------:R-:W-:Y:S01]  /*1c30*/  UMOV UR26, 0x0 ;  /* 0x00000000001a7882 */ /* 0x000fe20000000000 */
[----:B------:R-:W-:-:S02]  /*1c40*/  UMOV UR27, 0x10000000 ;  /* 0x10000000001b7882 */ /* 0x000fc40000000000 */
[----:B------:R-:W-:Y:S01]  /*1c50*/  UIADD3 UR8, UPT, UPT, UR8, 0xd400, URZ ;  /* 0x0000d40008087890 */ /* 0x000fe2000fffe0ff */
[----:B------:R-:W-:Y:S01]  /*1c60*/  UMOV UR19, UR35 ;  /* 0x0000002300137c82 */ /* 0x000fe20008000000 */
[----:B------:R-:W-:Y:S01]  /*1c70*/  UMOV UR20, UR36 ;  /* 0x0000002400147c82 */ /* 0x000fe20008000000 */
[----:B------:R-:W-:Y:S01]  /*1c80*/  UMOV UR12, UR36 ;  /* 0x00000024000c7c82 */ /* 0x000fe20008000000 */
[----:B------:R-:W-:Y:S01]  /*1c90*/  UMOV UR9, UR17 ;  /* 0x0000001100097c82 */ /* 0x000fe20008000000 */
[----:B------:R-:W-:Y:S01]  /*1ca0*/  UMOV UR10, UR18 ;  /* 0x00000012000a7c82 */ /* 0x000fe20008000000 */
[----:B------:R1:W-:Y:S01]  /*1cb0*/  UTMALDG.3D [UR16], [UR30], desc[UR26] ;  /* 0x00001a101e0075b4 */ /* 0x0003e20008011000 */
[----:B------:R-:W-:Y:S01]  /*1cc0*/  UIADD3 UR24, UPT, UPT, UR24, 0x1, URZ ;  /* 0x0000000118187890 */ /* 0x000fe2000fffe0ff */
[----:B------:R-:W-:-:S03]  /*1cd0*/  UMOV UR25, UR6 ;  /* 0x0000000600197c82 */ /* 0x000fc60008000000 */
[----:B------:R-:W-:Y:S01]  /*1ce0*/  UISETP.NE.AND UP0, UPT, UR24, UR21, UPT ;  /* 0x000000151800728c */ /* 0x000fe2000bf05270 */
[----:B------:R1:W-:Y:S08]  /*1cf0*/  UTMALDG.3D [UR8], [UR28], desc[UR26] ;  /* 0x00001a081c0075b4 */ /* 0x0003f00008011000 */
[----:B------:R-:W-:Y:S05]  /*1d00*/  BRA.U UP0, `(.L_x_31) ;  /* 0xfffffffd005c7547 */ /* 0x000fea000b83ffff */
.L_x_26:
[C---:B-1----:R-:W-:Y:S01]  /*1d10*/  LEA R2, R16.reuse, UR4, 0x3 ;  /* 0x0000000410027c11 */ /* 0x042fe2000f8e18ff */
[----:B------:R-:W-:Y:S01]  /*1d20*/  NOP ;  /* 0x0000000000007918 */ /* 0x000fe20000000000 */
[----:B--2---:R-:W-:Y:S02]  /*1d30*/  SHF.L.U32 R3, R13, 0x1f, RZ ;  /* 0x0000001f0d037819 */ /* 0x004fe400000006ff */
[----:B------:R-:W-:Y:S02]  /*1d40*/  LEA R4, R16, UR4, 0x4 ;  /* 0x0000000410047c11 */ /* 0x000fe4000f8e20ff */
[----:B------:R-:W1:Y:S02]  /*1d50*/  SYNCS.PHASECHK.TRANS64.TRYWAIT P0, [R2+URZ+0xc0], R3 ;  /* 0x0000c003020075a7 */ /* 0x000e6400080011ff */
[----:B-1----:R-:W-:Y:S05]  /*1d60*/  @!P0 BRA `(.L_x_32) ;  /* 0x0000007400308947 */ /* 0x002fea0003800000 */
.L_x_131:
[----:B------:R-:W2:Y:S01]  /*1d70*/  LDS.128 R4, [R4+0x150] ;  /* 0x0001500004047984 */ /* 0x000ea20000000c00 */
[----:B---3--:R-:W-:Y:S01]  /*1d80*/  ISETP.GE.AND P0, PT, R40, 0x1, PT ;  /* 0x000000012800780c */ /* 0x008fe20003f06270 */
[----:B-1----:R-:W-:Y:S01]  /*1d90*/  VIADD R2, R2, 0xd0 ;  /* 0x000000d002027836 */ /* 0x002fe20000000000 */
[----:B------:R-:W-:Y:S01]  /*1da0*/  @!PT LDS RZ, [RZ] ;  /* 0x00000000fffff984 */ /* 0x000fe20000000800 */
[----:B------:R-:W-:Y:S01]  /*1db0*/  @!PT LDS RZ, [RZ] ;  /* 0x00000000fffff984 */ /* 0x000fe20000000800 */
[----:B------:R-:W-:Y:S01]  /*1dc0*/  @!PT LDS RZ, [RZ] ;  /* 0x00000000fffff984 */ /* 0x000fe20000000800 */
[----:B------:R-:W-:Y:S01]  /*1dd0*/  @!PT LDS RZ, [RZ] ;  /* 0x00000000fffff984 */ /* 0x000fe20000000800 */
[----:B------:R1:W-:Y:S06]  /*1de0*/  MEMBAR.ALL.CTA ;  /* 0x0000000000007992 */ /* 0x0003ec0000008000 */
[----:B-1----:R-:W1:Y:S01]  /*1df0*/  FENCE.VIEW.ASYNC.S ;  /* 0x00000000000073c6 */ /* 0x002e620000000000 */
[----:B------:R-:W-:-:S04]  /*1e00*/  PRMT R2, RZ, 0x654, R2 ;  /* 0x00000654ff027816 */ /* 0x000fc80000000002 */
[----:B-1----:R1:W-:Y:S01]  /*1e10*/  SYNCS.ARRIVE.TRANS64.RED.A1T0 RZ, [R2+URZ], RZ ;  /* 0x000000ff02ff79a7 */ /* 0x0023e200081004ff */
[----:B--2---:R-:W-:-:S13]  /*1e20*/  LOP3.LUT P2, RZ, R6, 0x1, RZ, 0xc0, !PT ;  /* 0x0000000106ff7812 */ /* 0x004fda000784c0ff */
[----:B------:R-:W-:Y:S01]  /*1e30*/  @P2 SHF.R.U32.HI R3, RZ, 0x10, R5 ;  /* 0x00000010ff032819 */ /* 0x000fe20000011605 */
[----:B------:R-:W-:Y:S01]  /*1e40*/  VOTEU.ANY UP0, P2 ;  /* 0x0000000000ff7886 */ /* 0x000fe20001000100 */
[----:B------:R-:W-:Y:S02]  /*1e50*/  @P2 MOV R10, R4 ;  /* 0x00000004000a2202 */ /* 0x000fe40000000f00 */
[----:B------:R-:W-:Y:S02]  /*1e60*/  @P2 R2UR.BROADCAST UR8, R3 ;  /* 0x00000000030822ca */ /* 0x000fe400008e0000 */
[----:B------:R-:W-:-:S11]  /*1e70*/  @P2 LOP3.LUT R9, R5, 0xffff, RZ, 0xc0, !PT ;  /* 0x0000ffff05092812 */ /* 0x000fd600078ec0ff */
[----:B------:R-:W-:Y:S01]  /*1e80*/  @UP0 UMOV UR36, UR8 ;  /* 0x0000000800240c82 */ /* 0x000fe20008000000 */
[----:B-1----:R-:W-:Y:S05]  /*1e90*/  @!P0 BRA `(.L_x_33) ;  /* 0x0000000000b88947 */ /* 0x002fea0003800000 */
[----:B------:R-:W4:Y:S01]  /*1ea0*/  LDC.64 R4, c[0x0][0xb18] ;  /* 0x0002c600ff047b82 */ /* 0x000f220000000a00 */
[----:B------:R-:W-:-:S07]  /*1eb0*/  ISETP.NE.AND P3, PT, R40, 0x1, PT ;  /* 0x000000012800780c */ /* 0x000fce0003f65270 */
[----:B------:R-:W1:Y:S08]  /*1ec0*/  LDC.64 R6, c[0x0][0xb10] ;  /* 0x0002c400ff067b82 */ /* 0x000e700000000a00 */
[----:B------:R-:W2:Y:S08]  /*1ed0*/  LDC R14, c[0x0][0xb20] ;  /* 0x0002c800ff0e7b82 */ /* 0x000eb00000000800 */
[----:B------:R-:W3:Y:S01]  /*1ee0*/  LDC R15, c[0x0][0xb0c] ;  /* 0x0002c300ff0f7b82 */ /* 0x000ee20000000800 */
[----:B----4-:R-:W-:Y:S01]  /*1ef0*/  IMAD.HI.U32 R19, R0, R5, RZ ;  /* 0x0000000500137227 */ /* 0x010fe200078e00ff */
[----:B------:R-:W-:-:S03]  /*1f00*/  ISETP.NE.AND P0, PT, R4, 0x1, PT ;  /* 0x000000010400780c */ /* 0x000fc60003f05270 */
[----:B------:R-:W-:-:S03]  /*1f10*/  IMAD.HI.U32 R5, R9, R5, RZ ;  /* 0x0000000509057227 */ /* 0x000fc600078e00ff */
[----:B------:R-:W4:Y:S01]  /*1f20*/  LDC.64 R2, c[0x0][0xb28] ;  /* 0x0002ca00ff027b82 */ /* 0x000f220000000a00 */
[----:B-1----:R-:W-:-:S04]  /*1f30*/  IMAD.HI.U32 R20, R8, R6, RZ ;  /* 0x0000000608147227 */ /* 0x002fc800078e00ff */
[----:B------:R-:W-:Y:S01]  /*1f40*/  IMAD.HI.U32 R21, R10, R6, RZ ;  /* 0x000000060a157227 */ /* 0x000fe200078e00ff */
[----:B------:R-:W-:Y:S02]  /*1f50*/  SHF.R.U32.HI R20, RZ, R7, R20 ;  /* 0x00000007ff147219 */ /* 0x000fe40000011614 */
[-C--:B--2---:R-:W-:Y:S02]  /*1f60*/  SHF.R.U32.HI R19, RZ, R14.reuse, R19 ;  /* 0x0000000eff137219 */ /* 0x084fe40000011613 */
[----:B------:R-:W-:Y:S02]  /*1f70*/  SHF.R.U32.HI R5, RZ, R14, R5 ;  /* 0x0000000eff057219 */ /* 0x000fe40000011605 */
[----:B------:R-:W-:Y:S02]  /*1f80*/  SEL R19, R0, R19, !P0 ;  /* 0x0000001300137207 */ /* 0x000fe40004000000 */
[----:B------:R-:W-:Y:S02]  /*1f90*/  SHF.R.U32.HI R21, RZ, R7, R21 ;  /* 0x00000007ff157219 */ /* 0x000fe40000011615 */
[----:B---3--:R-:W-:-:S02]  /*1fa0*/  ISETP.NE.AND P1, PT, R15, 0x1, PT ;  /* 0x000000010f00780c */ /* 0x008fc40003f25270 */
[----:B------:R-:W-:Y:S02]  /*1fb0*/  SEL R5, R9, R5, !P0 ;  /* 0x0000000509057207 */ /* 0x000fe40004000000 */
[----:B------:R-:W-:Y:S02]  /*1fc0*/  SEL R20, R8, R20, !P1 ;  /* 0x0000001408147207 */ /* 0x000fe40004800000 */
[----:B------:R-:W-:Y:S01]  /*1fd0*/  SEL R21, R10, R21, !P1 ;  /* 0x000000150a157207 */ /* 0x000fe20004800000 */
[----:B----4-:R-:W-:-:S04]  /*1fe0*/  IMAD.HI.U32 R18, R19, R2, RZ ;  /* 0x0000000213127227 */ /* 0x010fc800078e00ff */
        /* <DEDUP_REMOVED lines=10> */
[----:B------:R-:W-:-:S04]  /*2090*/  @!P0 IMAD.HI.U32 R7, R21, R2, RZ ;  /* 0x0000000215078227 */ /* 0x000fc800078e00ff */
[----:B------:R-:W-:Y:S01]  /*20a0*/  IMAD.MOV R2, RZ, RZ, -R6 ;  /* 0x000000ffff027224 */ /* 0x000fe200078e0a06 */
[----:B------:R-:W-:Y:S02]  /*20b0*/  @!P0 SHF.R.U32.HI R3, RZ, R3, R7 ;  /* 0x00000003ff038219 */ /* 0x000fe40000011607 */
[----:B------:R-:W-:Y:S01]  /*20c0*/  IADD3 R7, PT, PT, -R5, RZ, RZ ;  /* 0x000000ff05077210 */ /* 0x000fe20007ffe1ff */
[----:B------:R-:W-:Y:S01]  /*20d0*/  IMAD R2, R40, R2, R5 ;  /* 0x0000000228027224 */ /* 0x000fe200078e0205 */
        /* <DEDUP_REMOVED lines=10> */
.L_x_33:
[----:B------:R-:W1:Y:S02]  /*2180*/  LDCU UR8, c[0x0][0xb30] ;  /* 0x00016600ff0877ac */ /* 0x000e640008000800 */
[----:B-1----:R-:W-:-:S09]  /*2190*/  UISETP.NE.AND UP0, UPT, UR8, 0x1, UPT ;  /* 0x000000010800788c */ /* 0x002fd2000bf05270 */
[----:B------:R-:W-:Y:S05]  /*21a0*/  BRA.U UP0, `(.L_x_34) ;  /* 0x0000000100407547 */ /* 0x000fea000b800000 */
[----:B------:R-:W1:Y:S08]  /*21b0*/  LDC.64 R4, c[0x0][0xb10] ;  /* 0x0002c400ff047b82 */ /* 0x000e700000000a00 */
[----:B------:R-:W2:Y:S08]  /*21c0*/  LDC.64 R2, c[0x0][0xb18] ;  /* 0x0002c600ff027b82 */ /* 0x000eb00000000a00 */
[----:B------:R-:W3:Y:S08]  /*21d0*/  LDC R6, c[0x0][0xb20] ;  /* 0x0002c800ff067b82 */ /* 0x000ef00000000800 */
[----:B------:R-:W4:Y:S01]  /*21e0*/  LDC R7, c[0x0][0xb0c] ;  /* 0x0002c300ff077b82 */ /* 0x000f220000000800 */
[----:B-1----:R-:W-:-:S05]  /*21f0*/  IMAD.HI.U32 R4, R10, R4, RZ ;  /* 0x000000040a047227 */ /* 0x002fca00078e00ff */
[----:B------:R-:W-:Y:S01]  /*2200*/  SHF.R.U32.HI R4, RZ, R5, R4 ;  /* 0x00000005ff047219 */ /* 0x000fe20000011604 */
[----:B--2---:R-:W-:Y:S01]  /*2210*/  IMAD.HI.U32 R3, R9, R3, RZ ;  /* 0x0000000309037227 */ /* 0x004fe200078e00ff */
[----:B------:R-:W-:-:S04]  /*2220*/  ISETP.NE.AND P0, PT, R2, 0x1, PT ;  /* 0x000000010200780c */ /* 0x000fc80003f05270 */
[----:B---3--:R-:W-:-:S04]  /*2230*/  SHF.R.U32.HI R3, RZ, R6, R3 ;  /* 0x00000006ff037219 */ /* 0x008fc80000011603 */
[----:B------:R-:W-:Y:S02]  /*2240*/  SEL R3, R9, R3, !P0 ;  /* 0x0000000309037207 */ /* 0x000fe40004000000 */
[----:B----4-:R-:W-:-:S04]  /*2250*/  ISETP.NE.AND P1, PT, R7, 0x1, PT ;  /* 0x000000010700780c */ /* 0x010fc80003f25270 */
[----:B------:R-:W-:-:S05]  /*2260*/  SEL R4, R10, R4, !P1 ;  /* 0x000000040a047207 */ /* 0x000fca0004800000 */
[----:B------:R-:W-:Y:S02]  /*2270*/  IMAD.IADD R5, R3, 0x1, -R4 ;  /* 0x0000000103057824 */ /* 0x000fe400078e0a04 */
[----:B------:R-:W-:Y:S02]  /*2280*/  IMAD.IADD R3, R4, 0x1, -R3 ;  /* 0x0000000104037824 */ /* 0x000fe400078e0a03 */
[----:B------:R-:W-:Y:S02]  /*2290*/  IMAD R10, R5, R7, R10 ;  /* 0x00000007050a7224 */ /* 0x000fe400078e020a */
[----:B------:R-:W-:-:S07]  /*22a0*/  IMAD R9, R3, R2, R9 ;  /* 0x0000000203097224 */ /* 0x000fce00078e0209 */
.L_x_34:
[----:B------:R-:W-:Y:S01]  /*22b0*/  VIADD R16, R16, 0x1 ;  /* 0x0000000110107836 */ /* 0x000fe20000000000 */
[----:B------:R-:W-:Y:S01]  /*22c0*/  PLOP3.LUT P1, PT, PT, PT, PT, 0x80, 0x8 ;  /* 0x000000000008781c */ /* 0x000fe20003f2f070 */
[----:B------:R-:W-:Y:S02]  /*22d0*/  IMAD.IADD R15, R10, 0x1, R95 ;  /* 0x000000010a0f7824 */ /* 0x000fe400078e025f */
[----:B------:R-:W-:Y:S01]  /*22e0*/  IMAD.IADD R14, R9, 0x1, R94 ;  /* 0x00000001090e7824 */ /* 0x000fe200078e025e */
[----:B------:R-:W-:-:S04]  /*22f0*/  ISETP.NE.AND P0, PT, R16, 0x2, PT ;  /* 0x000000021000780c */ /* 0x000fc80003f05270 */
[----:B------:R-:W-:Y:S02]  /*2300*/  SEL R2, RZ, 0x1, P0 ;  /* 0x00000001ff027807 */ /* 0x000fe40000000000 */
[----:B------:R-:W-:Y:S02]  /*2310*/  SEL R16, R16, RZ, P0 ;  /* 0x000000ff10107207 */ /* 0x000fe40000000000 */
[----:B------:R-:W-:Y:S01]  /*2320*/  LOP3.LUT R13, R13, R2, RZ, 0x3c, !PT ;  /* 0x000000020d0d7212 */ /* 0x000fe200078e3cff */
[----:B------:R-:W-:Y:S06]  /*2330*/  @P2 BRA `(.L_x_35) ;  /* 0xfffffff000982947 */ /* 0x000fec000383ffff */
[----:B------:R-:W-:Y:S01]  /*2340*/  UIADD3 UR4, UPT, UPT, UR4, 0x38, URZ ;  /* 0x0000003804047890 */ /* 0x000fe2000fffe0ff */
[----:B------:R-:W-:-:S03]  /*2350*/  SHF.L.U32 R2, R17, 0x1f, RZ ;  /* 0x0000001f11027819 */ /* 0x000fc600000006ff */
[----:B------:R-:W-:-:S09]  /*2360*/  ULEA UR5, UR6, UR4, 0x3 ;  /* 0x0000000406057291 */ /* 0x000fd2000f8e18ff */
[----:B------:R-:W1:Y:S02]  /*2370*/  SYNCS.PHASECHK.TRANS64.TRYWAIT P0, [UR5], R2 ;  /* 0x00000002ff0075a7 */ /* 0x000e640008001105 */
[----:B-1----:R-:W-:Y:S05]  /*2380*/  @!P0 BRA `(.L_x_36) ;  /* 0x0000006c00bc8947 */ /* 0x002fea0003800000 */
.L_x_133:
[----:B------:R-:W-:-:S04]  /*2390*/  UIADD3 UR6, UPT, UPT, UR6, 0x1, URZ ;  /* 0x0000000106067890 */ /* 0x000fc8000fffe0ff */
[----:B------:R-:W-:-:S04]  /*23a0*/  UISETP.NE.AND UP0, UPT, UR6, 0x7, UPT ;  /* 0x000000070600788c */ /* 0x000fc8000bf05270 */
[----:B------:R-:W-:Y:S02]  /*23b0*/  USEL UR7, URZ, 0x1, UP0 ;  /* 0x00000001ff077887 */ /* 0x000fe40008000000 */
[----:B------:R-:W-:-:S04]  /*23c0*/  USEL UR6, UR6, URZ, UP0 ;  /* 0x000000ff06067287 */ /* 0x000fc80008000000 */
[----:B------:R-:W-:Y:S01]  /*23d0*/  ULEA UR5, UR6, UR4, 0x3 ;  /* 0x0000000406057291 */ /* 0x000fe2000f8e18ff */
[----:B-1----:R-:W-:-:S04]  /*23e0*/  LOP3.LUT R2, R17, UR7, RZ, 0x3c, !PT ;  /* 0x0000000711027c12 */ /* 0x002fc8000f8e3cff */
[----:B------:R-:W-:-:S04]  /*23f0*/  SHF.L.U32 R3, R2, 0x1f, RZ ;  /* 0x0000001f02037819 */ /* 0x000fc800000006ff */
[----:B------:R-:W1:Y:S02]  /*2400*/  SYNCS.PHASECHK.TRANS64.TRYWAIT P0, [UR5], R3 ;  /* 0x00000003ff0075a7 */ /* 0x000e640008001105 */
[----:B-1----:R-:W-:Y:S05]  /*2410*/  @!P0 BRA `(.L_x_37) ;  /* 0x0000006c00b08947 */ /* 0x002fea0003800000 */
.L_x_135:
[----:B------:R-:W-:-:S04]  /*2420*/  UIADD3 UR6, UPT, UPT, UR6, 0x1, URZ ;  /* 0x0000000106067890 */ /* 0x000fc8000fffe0ff */
[----:B------:R-:W-:-:S04]  /*2430*/  UISETP.NE.AND UP0, UPT, UR6, 0x7, UPT ;  /* 0x000000070600788c */ /* 0x000fc8000bf05270 */
[----:B------:R-:W-:Y:S02]  /*2440*/  USEL UR7, URZ, 0x1, UP0 ;  /* 0x00000001ff077887 */ /* 0x000fe40008000000 */
[----:B------:R-:W-:-:S04]  /*2450*/  USEL UR6, UR6, URZ, UP0 ;  /* 0x000000ff06067287 */ /* 0x000fc80008000000 */
[----:B------:R-:W-:Y:S01]  /*2460*/  ULEA UR5, UR6, UR4, 0x3 ;  /* 0x0000000406057291 */ /* 0x000fe2000f8e18ff */
[----:B------:R-:W-:-:S04]  /*2470*/  LOP3.LUT R2, R2, UR7, RZ, 0x3c, !PT ;  /* 0x0000000702027c12 */ /* 0x000fc8000f8e3cff */
[----:B-1----:R-:W-:-:S04]  /*2480*/  SHF.L.U32 R3, R2, 0x1f, RZ ;  /* 0x0000001f02037819 */ /* 0x002fc800000006ff */
[----:B------:R-:W1:Y:S02]  /*2490*/  SYNCS.PHASECHK.TRANS64.TRYWAIT P0, [UR5], R3 ;  /* 0x00000003ff0075a7 */ /* 0x000e640008001105 */
[----:B-1----:R-:W-:Y:S05]  /*24a0*/  @!P0 BRA `(.L_x_38) ;  /* 0x0000006c00a48947 */ /* 0x002fea0003800000 */
.L_x_137:
        /* <DEDUP_REMOVED lines=9> */
.L_x_139:
        /* <DEDUP_REMOVED lines=9> */
.L_x_141:
        /* <DEDUP_REMOVED lines=9> */
.L_x_143:
[----:B------:R-:W-:-:S04]  /*2660*/  UIADD3 UR6, UPT, UPT, UR6, 0x1, URZ ;  /* 0x0000000106067890 */ /* 0x000fc8000fffe0ff */
[----:B------:R-:W-:-:S04]  /*2670*/  UISETP.NE.AND UP0, UPT, UR6, 0x7, UPT ;  /* 0x000000070600788c */ /* 0x000fc8000bf05270 */
[----:B------:R-:W-:Y:S02]  /*2680*/  USEL UR5, URZ, 0x1, UP0 ;  /* 0x00000001ff057887 */ /* 0x000fe40008000000 */
[----:B------:R-:W-:-:S04]  /*2690*/  USEL UR6, UR6, URZ, UP0 ;  /* 0x000000ff06067287 */ /* 0x000fc80008000000 */
[----:B------:R-:W-:Y:S01]  /*26a0*/  ULEA UR6, UR6, UR4, 0x3 ;  /* 0x0000000406067291 */ /* 0x000fe2000f8e18ff */
[----:B------:R-:W-:-:S04]  /*26b0*/  LOP3.LUT R2, R2, UR5, RZ, 0x3c, !PT ;  /* 0x0000000502027c12 */ /* 0x000fc8000f8e3cff */
[----:B------:R-:W-:Y:S01]  /*26c0*/  SHF.L.U32 R2, R2, 0x1f, RZ ;  /* 0x0000001f02027819 */ /* 0x000fe200000006ff */
[----:B-1--4-:R-:W-:-:S07]  /*26d0*/  IMAD.U32 R0, RZ, RZ, UR6 ;  /* 0x00000006ff007e24 */ /* 0x012fce000f8e00ff */
.L_x_42:
[----:B-1----:R1:W2:Y:S02]  /*26e0*/  SYNCS.PHASECHK.TRANS64.TRYWAIT P0, [R0+URZ], R2 ;  /* 0x00000002000075a7 */ /* 0x0022a400080011ff */
[----:B--2---:R-:W-:Y:S05]  /*26f0*/  @!P0 NANOSLEEP.SYNCS 0x989680 ;  /* 0x009896800000895d */ /* 0x004fea0003900000 */
[----:B------:R-:W2:Y:S02]  /*2700*/  @!P0 SYNCS.PHASECHK.TRANS64 P0, [R0+URZ], R2 ;  /* 0x00000002000085a7 */ /* 0x000ea400080010ff */
[----:B--2---:R-:W-:Y:S05]  /*2710*/  @P0 EXIT ;  /* 0x000000000000094d */ /* 0x004fea0003800000 */
[----:B------:R-:W-:Y:S05]  /*2720*/  BRA `(.L_x_42) ;  /* 0xfffffffc00ec7947 */ /* 0x000fea000383ffff */
.L_x_17:
[----:B------:R-:W-:-:S04]  /*2730*/  UISETP.NE.AND UP1, UPT, UR37, URZ, UPT ;  /* 0x000000ff2500728c */ /* 0x000fc8000bf25270 */
[----:B------:R-:W-:-:S09]  /*2740*/  UISETP.NE.OR UP1, UPT, UR8, 0x1, UP1 ;  /* 0x000000010800788c */ /* 0x000fd20008f25670 */
[----:B------:R-:W-:Y:S05]  /*2750*/  BRA.U UP1, `(.L_x_43) ;  /* 0x0000000501487547 */ /* 0x000fea000b800000 */
[----:B------:R-:W-:Y:S01]  /*2760*/  ISETP.NE.AND P2, PT, R2, RZ, PT ;  /* 0x000000ff0200720c */ /* 0x000fe20003f45270 */
[----:B------:R-:W-:Y:S01]  /*2770*/  IMAD.MOV.U32 R12, RZ, RZ, 0x1 ;  /* 0x00000001ff0c7424 */ /* 0x000fe200078e00ff */
[----:B------:R-:W-:Y:S02]  /*2780*/  CS2R R10, SRZ ;  /* 0x00000000000a7805 */ /* 0x000fe4000001ff00 */
[----:B------:R-:W-:Y:S01]  /*2790*/  CS2R R8, SRZ ;  /* 0x0000000000087805 */ /* 0x000fe2000001ff00 */
[----:B------:R-:W-:Y:S01]  /*27a0*/  UMOV UR4, 0x400 ;  /* 0x0000040000047882 */ /* 0x000fe20000000000 */
[----:B------:R-:W-:Y:S01]  /*27b0*/  UMOV UR6, URZ ;  /* 0x000000ff00067c82 */ /* 0x000fe20008000000 */
[----:B------:R-:W-:-:S12]  /*27c0*/  ULEA UR37, UR37, UR4, 0x18 ;  /* 0x0000000425257291 */ /* 0x000fd8000f8ec0ff */
.L_x_47:
[----:B------:R-:W-:Y:S02]  /*27d0*/  LEA R0, R8, UR37, 0x3 ;  /* 0x0000002508007c11 */ /* 0x000fe4000f8e18ff */
[----:B------:R-:W-:-:S03]  /*27e0*/  SHF.L.U32 R4, R9, 0x1f, RZ ;  /* 0x0000001f09047819 */ /* 0x000fc600000006ff */
[----:B------:R-:W-:Y:S01]  /*27f0*/  VIADD R5, R0, 0x130 ;  /* 0x0000013000057836 */ /* 0x000fe20000000000 */
[----:B------:R-:W1:Y:S02]  /*2800*/  SYNCS.PHASECHK.TRANS64.TRYWAIT P0, [R0+URZ+0x120], R4 ;  /* 0x00012004000075a7 */ /* 0x000e6400080011ff */
[----:B-1----:R-:W-:Y:S05]  /*2810*/  @!P0 BRA `(.L_x_44) ;  /* 0x0000006c00288947 */ /* 0x002fea0003800000 */
.L_x_144:
[----:B------:R-:W-:Y:S01]  /*2820*/  ULEA UR5, UR6, UR37, 0x3 ;  /* 0x0000002506057291 */ /* 0x000fe2000f8e18ff */
[----:B-1----:R-:W-:Y:S01]  /*2830*/  PRMT R0, RZ, 0x654, R5 ;  /* 0x00000654ff007816 */ /* 0x002fe20000000005 */
[----:B------:R-:W-:Y:S01]  /*2840*/  @!P2 IMAD.MOV.U32 R4, RZ, RZ, 0x10 ;  /* 0x00000010ff04a424 */ /* 0x000fe200078e00ff */
[----:B------:R-:W-:Y:S01]  /*2850*/  SHF.L.U32 R5, R12, 0x1f, RZ ;  /* 0x0000001f0c057819 */ /* 0x000fe200000006ff */
[----:B------:R-:W-:Y:S01]  /*2860*/  UIADD3 UR4, UPT, UPT, UR5, 0xc0, URZ ;  /* 0x000000c005047890 */ /* 0x000fe2000fffe0ff */
[----:B------:R1:W-:Y:S05]  /*2870*/  SYNCS.ARRIVE.TRANS64.RED.A1T0 RZ, [R0+URZ], RZ ;  /* 0x000000ff00ff79a7 */ /* 0x0003ea00081004ff */
[----:B------:R-:W-:Y:S01]  /*2880*/  IMAD.U32 R6, RZ, RZ, UR4 ;  /* 0x00000004ff067e24 */ /* 0x000fe2000f8e00ff */
[----:B------:R-:W2:Y:S04]  /*2890*/  SYNCS.PHASECHK.TRANS64.TRYWAIT P0, [UR5+0xd0], R5 ;  /* 0x0000d005ff0075a7 */ /* 0x000ea80008001105 */
[----:B------:R-:W-:Y:S01]  /*28a0*/  PRMT R6, R2, 0x654, R6 ;  /* 0x0000065402067816 */ /* 0x000fe20000000006 */
[----:B-12---:R-:W-:Y:S06]  /*28b0*/  @!P0 BRA `(.L_x_45) ;  /* 0x0000006c00148947 */ /* 0x006fec0003800000 */
.L_x_146:
[----:B------:R-:W-:Y:S01]  /*28c0*/  ULEA UR4, UR6, UR37, 0x4 ;  /* 0x0000002506047291 */ /* 0x000fe2000f8e20ff */
[----:B------:R-:W-:Y:S01]  /*28d0*/  SEL R3, R6, R3, !P2 ;  /* 0x0000000306037207 */ /* 0x000fe20005000000 */
[----:B------:R-:W-:Y:S01]  /*28e0*/  UIADD3 UR5, UPT, UPT, UR5, 0xc0, URZ ;  /* 0x000000c005057890 */ /* 0x000fe2000fffe0ff */
[----:B-1----:R-:W-:Y:S01]  /*28f0*/  LEA R0, R11, UR37, 0x3 ;  /* 0x000000250b007c11 */ /* 0x002fe2000f8e18ff */
[----:B------:R-:W-:Y:S01]  /*2900*/  UIADD3 UR4, UPT, UPT, UR4, 0x150, URZ ;  /* 0x0000015004047890 */ /* 0x000fe2000fffe0ff */
[----:B------:R1:W-:Y:S01]  /*2910*/  @!P2 SYNCS.ARRIVE.TRANS64.RED RZ, [R3+URZ], R4 ;  /* 0x0000000403ffa9a7 */ /* 0x0003e200080004ff */
[----:B------:R-:W-:Y:S01]  /*2920*/  UIADD3 UR6, UPT, UPT, UR6, 0x1, URZ ;  /* 0x0000000106067890 */ /* 0x000fe2000fffe0ff */
[----:B------:R-:W-:-:S03]  /*2930*/  VIADD R8, R8, 0x1 ;  /* 0x0000000108087836 */ /* 0x000fc60000000000 */
[----:B------:R-:W-:Y:S02]  /*2940*/  UISETP.NE.AND UP0, UPT, UR6, 0x2, UPT ;  /* 0x000000020600788c */ /* 0x000fe4000bf05270 */
[----:B------:R-:W-:Y:S01]  /*2950*/  ISETP.NE.AND P0, PT, R8, 0x2, PT ;  /* 0x000000020800780c */ /* 0x000fe20003f05270 */
[----:B------:R-:W-:Y:S06]  /*2960*/  UGETNEXTWORKID.BROADCAST [UR4], [UR5] ;  /* 0x00000000040073ca */ /* 0x000fec0008000100 */
[----:B------:R-:W-:Y:S02]  /*2970*/  USEL UR4, URZ, 0x1, UP0 ;  /* 0x00000001ff047887 */ /* 0x000fe40008000000 */
[----:B------:R-:W-:-:S04]  /*2980*/  USEL UR6, UR6, URZ, UP0 ;  /* 0x000000ff06067287 */ /* 0x000fc80008000000 */
[----:B------:R-:W-:Y:S02]  /*2990*/  LOP3.LUT R12, R12, UR4, RZ, 0x3c, !PT ;  /* 0x000000040c0c7c12 */ /* 0x000fe4000f8e3cff */
[----:B-1----:R-:W-:-:S04]  /*29a0*/  SHF.L.U32 R4, R10, 0x1f, RZ ;  /* 0x0000001f0a047819 */ /* 0x002fc800000006ff */
[----:B------:R-:W1:Y:S02]  /*29b0*/  SYNCS.PHASECHK.TRANS64.TRYWAIT P1, [R0+URZ+0xc0], R4 ;  /* 0x0000c004000075a7 */ /* 0x000e6400080211ff */
[----:B-1----:R-:W-:Y:S05]  /*29c0*/  @!P1 BRA `(.L_x_46) ;  /* 0x0000006800e89947 */ /* 0x002fea0003800000 */
.L_x_147:
[C---:B-1----:R-:W-:Y:S01]  /*29d0*/  LEA R4, R11.reuse, UR37, 0x4 ;  /* 0x000000250b047c11 */ /* 0x042fe2000f8e20ff */
[----:B------:R-:W-:Y:S01]  /*29e0*/  VIADD R0, R0, 0xd0 ;  /* 0x000000d000007836 */ /* 0x000fe20000000000 */
[----:B------:R-:W-:Y:S01]  /*29f0*/  SEL R8, R8, RZ, P0 ;  /* 0x000000ff08087207 */ /* 0x000fe20000000000 */
[----:B------:R-:W-:-:S03]  /*2a00*/  VIADD R11, R11, 0x1 ;  /* 0x000000010b0b7836 */ /* 0x000fc60000000000 */
[----:B------:R-:W1:Y:S01]  /*2a10*/  LDS.128 R4, [R4+0x150] ;  /* 0x0001500004047984 */ /* 0x000e620000000c00 */
[----:B------:R-:W-:Y:S02]  /*2a20*/  PRMT R0, RZ, 0x654, R0 ;  /* 0x00000654ff007816 */ /* 0x000fe40000000000 */
[C---:B------:R-:W-:Y:S01]  /*2a30*/  ISETP.NE.AND P1, PT, R11.reuse, 0x2, PT ;  /* 0x000000020b00780c */ /* 0x040fe20003f25270 */
[----:B------:R-:W-:Y:S01]  /*2a40*/  @!PT LDS RZ, [RZ] ;  /* 0x00000000fffff984 */ /* 0x000fe20000000800 */
[----:B------:R-:W-:Y:S01]  /*2a50*/  @!PT LDS RZ, [RZ] ;  /* 0x00000000fffff984 */ /* 0x000fe20000000800 */
[----:B------:R-:W-:Y:S01]  /*2a60*/  @!PT LDS RZ, [RZ] ;  /* 0x00000000fffff984 */ /* 0x000fe20000000800 */
[----:B------:R-:W-:Y:S01]  /*2a70*/  @!PT LDS RZ, [RZ] ;  /* 0x00000000fffff984 */ /* 0x000fe20000000800 */
[----:B------:R2:W-:Y:S06]  /*2a80*/  MEMBAR.ALL.CTA ;  /* 0x0000000000007992 */ /* 0x0005ec0000008000 */
[----:B--2---:R-:W2:Y:S01]  /*2a90*/  FENCE.VIEW.ASYNC.S ;  /* 0x00000000000073c6 */ /* 0x004ea20000000000 */
[----:B------:R-:W-:Y:S01]  /*2aa0*/  SEL R11, R11, RZ, P1 ;  /* 0x000000ff0b0b7207 */ /* 0x000fe20000800000 */
[----:B--2---:R2:W-:Y:S01]  /*2ab0*/  SYNCS.ARRIVE.TRANS64.RED.A1T0 RZ, [R0+URZ], RZ ;  /* 0x000000ff00ff79a7 */ /* 0x0045e200081004ff */
[----:B-1----:R-:W-:-:S02]  /*2ac0*/  LOP3.LUT P3, RZ, R6, 0x1, RZ, 0xc0, !PT ;  /* 0x0000000106ff7812 */ /* 0x002fc4000786c0ff */
[----:B------:R-:W-:-:S04]  /*2ad0*/  SEL R4, RZ, 0x1, P1 ;  /* 0x00000001ff047807 */ /* 0x000fc80000800000 */
[----:B------:R-:W-:Y:S02]  /*2ae0*/  LOP3.LUT R10, R10, R4, RZ, 0x3c, !PT ;  /* 0x000000040a0a7212 */ /* 0x000fe400078e3cff */
[----:B--2---:R-:W-:-:S04]  /*2af0*/  SEL R0, RZ, 0x1, P0 ;  /* 0x00000001ff007807 */ /* 0x004fc80000000000 */
[----:B------:R-:W-:Y:S01]  /*2b00*/  LOP3.LUT R9, R9, R0, RZ, 0x3c, !PT ;  /* 0x0000000009097212 */ /* 0x000fe200078e3cff */
[----:B------:R-:W-:Y:S06]  /*2b10*/  @P3 BRA `(.L_x_47) ;  /* 0xfffffffc002c3947 */ /* 0x000fec000383ffff */
[----:B------:R-:W-:Y:S01]  /*2b20*/  ULEA UR5, UR6, UR37, 0x3 ;  /* 0x0000002506057291 */ /* 0x000fe2000f8e18ff */
[----:B------:R-:W-:-:S08]  /*2b30*/  SHF.L.U32 R2, R12, 0x1f, RZ ;  /* 0x0000001f0c027819 */ /* 0x000fd000000006ff */
[----:B------:R-:W1:Y:S02]  /*2b40*/  SYNCS.PHASECHK.TRANS64 P0, [UR5+0xd0], R2 ;  /* 0x0000d002ff0075a7 */ /* 0x000e640008001005 */
[----:B-1----:R-:W-:Y:S05]  /*2b50*/  @P0 BRA `(.L_x_48) ;  /* 0x0000000000080947 */ /* 0x002fea0003800000 */
[----:B------:R-:W1:Y:S02]  /*2b60*/  SYNCS.PHASECHK.TRANS64.TRYWAIT P0, [UR5+0xd0], R2 ;  /* 0x0000d002ff0075a7 */ /* 0x000e640008001105 */
[----:B-1----:R-:W-:Y:S05]  /*2b70*/  @!P0 BRA `(.L_x_49) ;  /* 0x0000006800908947 */ /* 0x002fea0003800000 */
.L_x_48:
[----:B------:R-:W-:-:S04]  /*2b80*/  UIADD3 UR4, UPT, UPT, UR6, 0x1, URZ ;  /* 0x0000000106047890 */ /* 0x000fc8000fffe0ff */
[----:B------:R-:W-:-:S04]  /*2b90*/  UISETP.NE.AND UP0, UPT, UR4, 0x2, UPT ;  /* 0x000000020400788c */ /* 0x000fc8000bf05270 */
[----:B------:R-:W-:Y:S02]  /*2ba0*/  USEL UR7, URZ, 0x1, UP0 ;  /* 0x00000001ff077887 */ /* 0x000fe40008000000 */
[----:B------:R-:W-:-:S04]  /*2bb0*/  USEL UR4, UR4, URZ, UP0 ;  /* 0x000000ff04047287 */ /* 0x000fc80008000000 */
[----:B------:R-:W-:Y:S01]  /*2bc0*/  ULEA UR4, UR4, UR37, 0x3 ;  /* 0x0000002504047291 */ /* 0x000fe2000f8e18ff */
[----:B-1----:R-:W-:-:S04]  /*2bd0*/  LOP3.LUT R2, R12, UR7, RZ, 0x3c, !PT ;  /* 0x000000070c027c12 */ /* 0x002fc8000f8e3cff */
[----:B------:R-:W-:-:S04]  /*2be0*/  SHF.L.U32 R0, R2, 0x1f, RZ ;  /* 0x0000001f02007819 */ /* 0x000fc800000006ff */
[----:B------:R-:W1:Y:S02]  /*2bf0*/  SYNCS.PHASECHK.TRANS64 P0, [UR4+0xd0], R0 ;  /* 0x0000d000ff0075a7 */ /* 0x000e640008001004 */
[----:B-1----:R-:W-:Y:S05]  /*2c00*/  @P0 EXIT ;  /* 0x000000000000094d */ /* 0x002fea0003800000 */
[----:B------:R-:W-:Y:S02]  /*2c10*/  SHF.L.U32 R2, R2, 0x1f, RZ ;  /* 0x0000001f02027819 */ /* 0x000fe400000006ff */
[----:B------:R-:W-:-:S07]  /*2c20*/  MOV R0, UR4 ;  /* 0x0000000400007c02 */ /* 0x000fce0008000f00 */
.L_x_50:
[----:B-1----:R1:W2:Y:S02]  /*2c30*/  SYNCS.PHASECHK.TRANS64.TRYWAIT P0, [R0+URZ+0xd0], R2 ;  /* 0x0000d002000075a7 */ /* 0x0022a400080011ff */
[----:B--2---:R-:W-:Y:S05]  /*2c40*/  @!P0 NANOSLEEP.SYNCS 0x989680 ;  /* 0x009896800000895d */ /* 0x004fea0003900000 */
[----:B------:R-:W2:Y:S02]  /*2c50*/  @!P0 SYNCS.PHASECHK.TRANS64 P0, [R0+URZ+0xd0], R2 ;  /* 0x0000d002000085a7 */ /* 0x000ea400080010ff */
[----:B--2---:R-:W-:Y:S05]  /*2c60*/  @P0 EXIT ;  /* 0x000000000000094d */ /* 0x004fea0003800000 */
[----:B------:R-:W-:Y:S05]  /*2c70*/  BRA `(.L_x_50) ;  /* 0xfffffffc00ec7947 */ /* 0x000fea000383ffff */
.L_x_43:
[----:B------:R-:W-:-:S09]  /*2c80*/  UISETP.NE.AND UP1, UPT, UR8, URZ, UPT ;  /* 0x000000ff0800728c */ /* 0x000fd2000bf25270 */
[----:B------:R-:W-:Y:S05]  /*2c90*/  BRA.U UP1, `(.L_x_51) ;  /* 0x0000000d01947547 */ /* 0x000fea000b800000 */
[----:B------:R-:W-:Y:S01]  /*2ca0*/  UMOV UR4, 0x40 ;  /* 0x0000004000047882 */ /* 0x000fe20000000000 */
[----:B------:R-:W-:Y:S01]  /*2cb0*/  NOP ;  /* 0x0000000000007918 */ /* 0x000fe20000000000 */
[----:B------:R-:W-:Y:S01]  /*2cc0*/  ULEA UR4, UR37, UR4, 0x18 ;  /* 0x0000000425047291 */ /* 0x000fe2000f8ec0ff */
[----:B------:R-:W-:Y:S02]  /*2cd0*/  UMOV UR5, 0x400 ;  /* 0x0000040000057882 */ /* 0x000fe40000000000 */
[----:B------:R-:W-:-:S06]  /*2ce0*/  ULEA UR37, UR37, UR5, 0x18 ;  /* 0x0000000525257291 */ /* 0x000fcc000f8ec0ff */
[----:B------:R-:W1:Y:S02]  /*2cf0*/  LDS.U8 R0, [UR4+0x1c] ;  /* 0x00001c04ff007984 */ /* 0x000e640008000000 */
[----:B-1----:R-:W-:-:S13]  /*2d00*/  ISETP.NE.AND P0, PT, R0, RZ, PT ;  /* 0x000000ff0000720c */ /* 0x002fda0003f05270 */
[----:B------:R-:W-:Y:S05]  /*2d10*/  @P0 BRA `(.L_x_52) ;  /* 0x0000000000580947 */ /* 0x000fea0003800000 */
[----:B------:R-:W-:-:S13]  /*2d20*/  ELECT P0, URZ, PT ;  /* 0x0000000000ff782f */ /* 0x000fda0003800000 */
[----:B------:R-:W-:Y:S05]  /*2d30*/  @!P0 BRA `(.L_x_53) ;  /* 0x0000000000608947 */ /* 0x000fea0003800000 */
[----:B------:R-:W-:Y:S01]  /*2d40*/  UMOV UR5, 0x10 ;  /* 0x0000001000057882 */ /* 0x000fe20000000000 */
[----:B------:R-:W-:Y:S01]  /*2d50*/  HFMA2 R0, -RZ, RZ, 0, 5.9604644775390625e-08 ;  /* 0x00000001ff007431 */ /* 0x000fe200000001ff */
[----:B------:R-:W-:-:S03]  /*2d60*/  MOV R2, 0xffff ;  /* 0x0000ffff00027802 */ /* 0x000fc60000000f00 */
[----:B------:R-:W-:Y:S04]  /*2d70*/  DEPBAR.LE SB1, 0x36 ;  /* 0x00009d800000791a */ /* 0x000fe80000000000 */
[----:B------:R-:W1:Y:S02]  /*2d80*/  UTCATOMSWS.FIND_AND_SET.ALIGN UP0, UR5, UR5 ;  /* 0x00000005000575e3 */ /* 0x000e640008000800 */
[----:B-1----:R-:W-:Y:S01]  /*2d90*/  MOV R3, UR5 ;  /* 0x0000000500037c02 */ /* 0x002fe20008000f00 */
[----:B------:R-:W-:Y:S06]  /*2da0*/  BRA.U UP0, `(.L_x_54) ;  /* 0x0000000100187547 */ /* 0x000fec000b800000 */
.L_x_55:
[----:B------:R-:W-:Y:S05]  /*2db0*/  NANOSLEEP 0x64 ;  /* 0x000000640000795d */ /* 0x000fea0003800000 */
[----:B------:R-:W-:-:S05]  /*2dc0*/  UMOV UR5, 0x10 ;  /* 0x0000001000057882 */ /* 0x000fca0000000000 */
[----:B------:R-:W-:Y:S04]  /*2dd0*/  DEPBAR.LE SB1, 0x36 ;  /* 0x00009d800000791a */ /* 0x000fe80000000000 */
[----:B------:R-:W1:Y:S02]  /*2de0*/  UTCATOMSWS.FIND_AND_SET.ALIGN UP0, UR5, UR5 ;  /* 0x00000005000575e3 */ /* 0x000e640008000800 */
[----:B-1----:R-:W-:Y:S01]  /*2df0*/  MOV R3, UR5 ;  /* 0x0000000500037c02 */ /* 0x002fe20008000f00 */
[----:B------:R-:W-:Y:S05]  /*2e00*/  BRA.U !UP0, `(.L_x_55) ;  /* 0xfffffffd08e87547 */ /* 0x000fea000b83ffff */
.L_x_54:
[-C--:B------:R-:W-:Y:S02]  /*2e10*/  SHF.L.U32 R2, R2, R3.reuse, RZ ;  /* 0x0000000302027219 */ /* 0x080fe400000006ff */
[----:B------:R-:W-:Y:S01]  /*2e20*/  SHF.L.U32 R0, R0, R3, RZ ;  /* 0x0000000300007219 */ /* 0x000fe200000006ff */
[----:B------:R-:W-:Y:S02]  /*2e30*/  IMAD.SHL.U32 R3, R3, 0x20, RZ ;  /* 0x0000002003037824 */ /* 0x000fe400078e00ff */
[----:B------:R1:W-:Y:S04]  /*2e40*/  ATOMS.OR RZ, [UR4+0x14], R2 ;  /* 0x00001402ffff798c */ /* 0x0003e8000b000004 */
[----:B------:R1:W-:Y:S04]  /*2e50*/  ATOMS.OR RZ, [UR4+0x18], R0 ;  /* 0x00001800ffff798c */ /* 0x0003e8000b000004 */
[----:B------:R1:W-:Y:S01]  /*2e60*/  STS [UR37+0x170], R3 ;  /* 0x00017003ff007988 */ /* 0x0003e20008000825 */
[----:B------:R-:W-:Y:S05]  /*2e70*/  BRA `(.L_x_53) ;  /* 0x0000000000107947 */ /* 0x000fea0003800000 */
.L_x_52:
[----:B------:R-:W-:Y:S02]  /*2e80*/  MOV R0, 0xffffffff ;  /* 0xffffffff00007802 */ /* 0x000fe40000000f00 */
[----:B------:R-:W-:-:S03]  /*2e90*/  MOV R2, 0x2ec0 ;  /* 0x00002ec000027802 */ /* 0x000fc60000000f00 */
[----:B------:R1:W-:Y:S04]  /*2ea0*/  STS [UR37+0x170], R0 ;  /* 0x00017000ff007988 */ /* 0x0003e80008000825 */
[----:B-1-3-5:R-:W-:Y:S05]  /*2eb0*/  CALL.REL.NOINC `($__internal_1_$__cuda_sm10x_tcgen05_guardrail_trap_phase_invalid_during_alloc) ;  /* 0x0000006c00d47944 */ /* 0x02afea0003c00000 */
.L_x_53:
[----:B------:R-:W-:Y:S05]  /*2ec0*/  WARPSYNC.ALL ;  /* 0x0000000000007948 */ /* 0x000fea0003800000 */
[----:B------:R-:W2:Y:S01]  /*2ed0*/  S2UR UR6, SR_CgaCtaId ;  /* 0x00000000000679c3 */ /* 0x000ea20000008800 */
[----:B------:R-:W-:Y:S01]  /*2ee0*/  UMOV UR4, 0x400 ;  /* 0x0000040000047882 */ /* 0x000fe20000000000 */
[----:B------:R-:W-:-:S06]  /*2ef0*/  NOP ;  /* 0x0000000000007918 */ /* 0x000fcc0000000000 */
[----:B------:R-:W-:Y:S06]  /*2f00*/  BAR.ARV 0x6, 0xa0 ;  /* 0x0182800000007b1d */ /* 0x000fec0000002000 */
[----:B------:R-:W4:Y:S01]  /*2f10*/  LDCU UR7, c[0x0][0x38c] ;  /* 0x00007180ff0777ac */ /* 0x000f220008000800 */
[----:B------:R-:W-:Y:S01]  /*2f20*/  IMAD.MOV.U32 R11, RZ, RZ, 0x1 ;  /* 0x00000001ff0b7424 */ /* 0x000fe200078e00ff */
[----:B------:R-:W-:Y:S01]  /*2f30*/  CS2R R8, SRZ ;  /* 0x0000000000087805 */ /* 0x000fe2000001ff00 */
[----:B------:R-:W-:Y:S01]  /*2f40*/  IMAD.MOV.U32 R10, RZ, RZ, RZ ;  /* 0x000000ffff0a7224 */ /* 0x000fe200078e00ff */
[----:B------:R-:W-:Y:S01]  /*2f50*/  UMOV UR18, URZ ;  /* 0x000000ff00127c82 */ /* 0x000fe20008000000 */
[----:B------:R-:W-:Y:S01]  /*2f60*/  UMOV UR17, URZ ;  /* 0x000000ff00117c82 */ /* 0x000fe20008000000 */
[----:B------:R-:W-:Y:S01]  /*2f70*/  UMOV UR22, 0x0 ;  /* 0x0000000000167882 */ /* 0x000fe20000000000 */
[----:B------:R-:W-:Y:S01]  /*2f80*/  UMOV UR23, 0x4400490 ;  /* 0x0440049000177882 */ /* 0x000fe20000000000 */
[----:B------:R-:W-:Y:S01]  /*2f90*/  UMOV UR20, 0x0 ;  /* 0x0000000000147882 */ /* 0x000fe20000000000 */
[----:B------:R-:W-:Y:S01]  /*2fa0*/  UMOV UR21, 0x4400490 ;  /* 0x0440049000157882 */ /* 0x000fe20000000000 */
[----:B--2---:R-:W-:Y:S01]  /*2fb0*/  ULEA UR6, UR6, UR4, 0x18 ;  /* 0x0000000406067291 */ /* 0x004fe2000f8ec0ff */
[----:B------:R-:W2:Y:S03]  /*2fc0*/  LDCU UR4, c[0x0][0x38c] ;  /* 0x00007180ff0477ac */ /* 0x000ea60008000800 */
[----:B------:R-:W-:-:S02]  /*2fd0*/  UIADD3 UR11, UPT, UPT, UR6, 0x6400, URZ ;  /* 0x00006400060b7890 */ /* 0x000fc4000fffe0ff */
[----:B----4-:R-:W-:-:S03]  /*2fe0*/  UIADD3 UR7, UPT, UPT, UR7, 0x3f, URZ ;  /* 0x0000003f07077890 */ /* 0x010fc6000fffe0ff */
[----:B-1----:R-:W1:Y:S01]  /*2ff0*/  LDS R0, [UR6+0x170] ;  /* 0x00017006ff007984 */ /* 0x002e620008000800 */
[----:B------:R-:W-:Y:S02]  /*3000*/  UIADD3 UR12, UPT, UPT, UR6, 0xd400, URZ ;  /* 0x0000d400060c7890 */ /* 0x000fe4000fffe0ff */
[----:B------:R-:W-:Y:S02]  /*3010*/  USHF.R.S32.HI UR5, URZ, 0x1f, UR7 ;  /* 0x0000001fff057899 */ /* 0x000fe40008011407 */
[----:B------:R-:W-:Y:S02]  /*3020*/  USHF.R.U32.HI UR11, URZ, 0x4, UR11 ;  /* 0x00000004ff0b7899 */ /* 0x000fe4000801160b */
[----:B------:R-:W-:Y:S02]  /*3030*/  ULEA.HI UR5, UR5, UR7, URZ, 0x6 ;  /* 0x0000000705057291 */ /* 0x000fe4000f8f30ff */
[----:B------:R-:W-:Y:S02]  /*3040*/  USHF.R.U32.HI UR12, URZ, 0x4, UR12 ;  /* 0x00000004ff0c7899 */ /* 0x000fe4000801160c */
[----:B------:R-:W-:-:S02]  /*3050*/  USHF.R.S32.HI UR5, URZ, 0x6, UR5 ;  /* 0x00000006ff057899 */ /* 0x000fc40008011405 */
[----:B------:R-:W-:Y:S02]  /*3060*/  ULOP3.LUT UR11, UR11, 0x3fff, URZ, 0xc0, !UPT ;  /* 0x00003fff0b0b7892 */ /* 0x000fe4000f8ec0ff */
[----:B------:R-:W-:Y:S02]  /*3070*/  UISETP.LT.AND UP0, UPT, UR5, 0x1, UPT ;  /* 0x000000010500788c */ /* 0x000fe4000bf01270 */
[----:B------:R-:W-:Y:S02]  /*3080*/  ULOP3.LUT UR12, UR12, 0x3fff, URZ, 0xc0, !UPT ;  /* 0x00003fff0c0c7892 */ /* 0x000fe4000f8ec0ff */
[----:B------:R-:W-:Y:S02]  /*3090*/  USEL UR10, UR5, 0x1, !UP0 ;  /* 0x00000001050a7887 */ /* 0x000fe4000c000000 */
[----:B------:R-:W-:Y:S02]  /*30a0*/  ULOP3.LUT UR11, UR11, 0x10000, URZ, 0xfc, !UPT ;  /* 0x000100000b0b7892 */ /* 0x000fe4000f8efcff */
[----:B------:R-:W-:-:S02]  /*30b0*/  ULOP3.LUT UR12, UR12, 0x10000, URZ, 0xfc, !UPT ;  /* 0x000100000c0c7892 */ /* 0x000fc4000f8efcff */
[----:B------:R-:W-:Y:S02]  /*30c0*/  UIADD3 UR10, UPT, UPT, -UR10, URZ, URZ ;  /* 0x000000ff0a0a7290 */ /* 0x000fe4000fffe1ff */
[----:B--2---:R-:W-:Y:S01]  /*30d0*/  UISETP.GE.AND UP3, UPT, UR4, 0x1, UPT ;  /* 0x000000010400788c */ /* 0x004fe2000bf66270 */
[----:B-1----:R-:W-:-:S15]  /*30e0*/  R2UR UR19, R0 ;  /* 0x00000000001372ca */ /* 0x002fde00000e0000 */
.L_x_62:
[----:B------:R-:W-:Y:S02]  /*30f0*/  LEA R0, R10, UR6, 0x3 ;  /* 0x000000060a007c11 */ /* 0x000fe4000f8e18ff */
[----:B------:R-:W-:Y:S02]  /*3100*/  SHF.L.U32 R2, R9, 0x1f, RZ ;  /* 0x0000001f09027819 */ /* 0x000fe400000006ff */
[----:B------:R-:W-:Y:S01]  /*3110*/  PLOP3.LUT P0, PT, PT, PT, UP3, 0x80, 0x8 ;  /* 0x000000000008781c */ /* 0x000fe20003f0f038 */
[----:B------:R-:W-:Y:S01]  /*3120*/  VIADD R3, R0, 0xd0 ;  /* 0x000000d000037836 */ /* 0x000fe20000000000 */
[----:B-1----:R-:W1:Y:S02]  /*3130*/  SYNCS.PHASECHK.TRANS64.TRYWAIT P1, [R0+URZ+0xc0], R2 ;  /* 0x0000c002000075a7 */ /* 0x002e6400080211ff */
[----:B-1--4-:R-:W-:Y:S09]  /*3140*/  @!P1 BRA `(.L_x_56) ;  /* 0x0000006400349947 */ /* 0x012ff20003800000 */
.L_x_149:
[----:B------:R-:W-:Y:S01]  /*3150*/  LEA R4, R10, UR6, 0x4 ;  /* 0x000000060a047c11 */ /* 0x000fe2000f8e20ff */
[----:B------:R-:W-:Y:S01]  /*3160*/  @UP3 ULEA UR4, UR17, UR6, 0x3 ;  /* 0x0000000611043291 */ /* 0x000fe2000f8e18ff */
[----:B------:R-:W-:Y:S01]  /*3170*/  PLOP3.LUT P2, PT, PT, PT, PT, 0x80, 0x8 ;  /* 0x000000000008781c */ /* 0x000fe20003f4f070 */
[----:B------:R-:W-:Y:S01]  /*3180*/  ULEA UR8, UR18, UR6, 0x3 ;  /* 0x0000000612087291 */ /* 0x000fe2000f8e18ff */
[----:B------:R-:W-:Y:S02]  /*3190*/  PRMT R3, RZ, 0x654, R3 ;  /* 0x00000654ff037816 */ /* 0x000fe40000000003 */
[----:B------:R-:W2:Y:S01]  /*31a0*/  LDS.128 R4, [R4+0x150] ;  /* 0x0001500004047984 */ /* 0x000ea20000000c00 */
[----:B-1----:R-:W-:Y:S02]  /*31b0*/  @P0 SHF.L.U32 R2, R8, 0x1f, RZ ;  /* 0x0000001f08020819 */ /* 0x002fe400000006ff */
[----:B------:R-:W-:Y:S01]  /*31c0*/  SHF.L.U32 R0, R11, 0x1f, RZ ;  /* 0x0000001f0b007819 */ /* 0x000fe200000006ff */
[----:B------:R-:W-:Y:S01]  /*31d0*/  @!PT LDS RZ, [RZ] ;  /* 0x00000000fffff984 */ /* 0x000fe20000000800 */
[----:B------:R-:W-:Y:S01]  /*31e0*/  @!PT LDS RZ, [RZ] ;  /* 0x00000000fffff984 */ /* 0x000fe20000000800 */
[----:B------:R-:W-:Y:S01]  /*31f0*/  @!PT LDS RZ, [RZ] ;  /* 0x00000000fffff984 */ /* 0x000fe20000000800 */
[----:B------:R-:W-:Y:S01]  /*3200*/  @!PT LDS RZ, [RZ] ;  /* 0x00000000fffff984 */ /* 0x000fe20000000800 */
[----:B------:R1:W-:Y:S06]  /*3210*/  MEMBAR.ALL.CTA ;  /* 0x0000000000007992 */ /* 0x0003ec0000008000 */
[----:B-1----:R-:W1:Y:S02]  /*3220*/  FENCE.VIEW.ASYNC.S ;  /* 0x00000000000073c6 */ /* 0x002e640000000000 */
[----:B-1----:R1:W-:Y:S01]  /*3230*/  SYNCS.ARRIVE.TRANS64.RED.A1T0 RZ, [R3+URZ], RZ ;  /* 0x000000ff03ff79a7 */ /* 0x0023e200081004ff */
[----:B------:R1:W4:Y:S01]  /*3240*/  @P0 SYNCS.PHASECHK.TRANS64.TRYWAIT P2, [UR4], R2 ;  /* 0x00000002ff0005a7 */ /* 0x0003220008041104 */
[----:B------:R-:W-:Y:S01]  /*3250*/  ULEA.HI UR4, UR18, UR18, URZ, 0x1 ;  /* 0x0000001212047291 */ /* 0x000fe2000f8f08ff */
[----:B--2---:R-:W-:-:S03]  /*3260*/  LOP3.LUT P1, RZ, R6, 0x1, RZ, 0xc0, !PT ;  /* 0x0000000106ff7812 */ /* 0x004fc6000782c0ff */
[----:B------:R-:W-:Y:S02]  /*3270*/  USHF.L.U32 UR9, UR4, 0x7, URZ ;  /* 0x0000000704097899 */ /* 0x000fe400080006ff */
[----:B------:R-:W-:Y:S02]  /*3280*/  ULOP3.LUT UR4, UR4, 0xffe, URZ, 0xc0, !UPT ;  /* 0x00000ffe04047892 */ /* 0x000fe4000f8ec0ff */
[----:B------:R-:W-:Y:S02]  /*3290*/  ULOP3.LUT UR9, UR9, 0xffffff00, URZ, 0xc0, !UPT ;  /* 0xffffff0009097892 */ /* 0x000fe4000f8ec0ff */
[----:B------:R-:W-:Y:S02]  /*32a0*/  UIADD3 UR4, UPT, UPT, -UR4, UR18, URZ ;  /* 0x0000001204047290 */ /* 0x000fe4000fffe1ff */
[----:B------:R-:W-:Y:S01]  /*32b0*/  UIADD3 UR9, UPT, UPT, UR19, UR9, URZ ;  /* 0x0000000913097290 */ /* 0x000fe2000fffe0ff */
[----:B------:R-:W2:Y:S03]  /*32c0*/  SYNCS.PHASECHK.TRANS64.TRYWAIT P0, [UR8+0x100], R0 ;  /* 0x00010000ff0075a7 */ /* 0x000ea60008001108 */
[----:B------:R-:W-:Y:S01]  /*32d0*/  ULEA UR9, UR4, UR9, 0x14 ;  /* 0x0000000904097291 */ /* 0x000fe2000f8ea0ff */
[----:B-12-4-:R-:W-:Y:S11]  /*32e0*/  @!P0 BRA `(.L_x_57) ;  /* 0x0000006000e08947 */ /* 0x016ff60003800000 */
.L_x_151:
[----:B------:R-:W-:Y:S01]  /*32f0*/  IADD3 R10, PT, PT, R10, 0x1, RZ ;  /* 0x000000010a0a7810 */ /* 0x000fe20007ffe0ff */
[----:B------:R-:W-:Y:S06]  /*3300*/  BRA.U !UP3, `(.L_x_58) ;  /* 0x000000010b987547 */ /* 0x000fec000b800000 */
[----:B------:R-:W-:Y:S01]  /*3310*/  UPLOP3.LUT UP4, UPT, UPT, UPT, UPT, 0x40, 0x4 ;  /* 0x000000000004789c */ /* 0x000fe20003f8e870 */
[----:B------:R-:W-:Y:S01]  /*3320*/  UMOV UR16, UR10 ;  /* 0x0000000a00107c82 */ /* 0x000fe20008000000 */
[----:B------:R-:W-:Y:S01]  /*3330*/  UMOV UR15, UR5 ;  /* 0x00000005000f7c82 */ /* 0x000fe20008000000 */
[----:B------:R-:W-:-:S08]  /*3340*/  UMOV UR14, UR17 ;  /* 0x00000011000e7c82 */ /* 0x000fd00008000000 */
.L_x_61:
[----:B------:R-:W-:Y:S02]  /*3350*/  UIADD3 UR16, UPT, UPT, UR16, 0x1, URZ ;  /* 0x0000000110107890 */ /* 0x000fe4000fffe0ff */
[----:B--2---:R-:W-:Y:S02]  /*3360*/  ULEA UR7, UR14, UR6, 0x3 ;  /* 0x000000060e077291 */ /* 0x004fe4000f8e18ff */
[----:B------:R-:W-:Y:S01]  /*3370*/  UISETP.NE.AND UP0, UPT, UR16, URZ, UPT ;  /* 0x000000ff1000728c */ /* 0x000fe2000bf05270 */
[----:B----4-:R-:W-:Y:S10]  /*3380*/  @P2 BRA `(.L_x_59) ;  /* 0x00000000000c2947 */ /* 0x010ff40003800000 */
[----:B-1----:R-:W-:Y:S04]  /*3390*/  SHF.L.U32 R2, R8, 0x1f, RZ ;  /* 0x0000001f08027819 */ /* 0x002fe800000006ff */
[----:B------:R-:W1:Y:S02]  /*33a0*/  SYNCS.PHASECHK.TRANS64.TRYWAIT P0, [UR7], R2 ;  /* 0x00000002ff0075a7 */ /* 0x000e640008001107 */
[----:B-1----:R-:W-:Y:S05]  /*33b0*/  @!P0 BRA `(.L_x_60) ;  /* 0x0000006000c48947 */ /* 0x002fea0003800000 */
.L_x_59:
[----:B------:R-:W-:Y:S01]  /*33c0*/  UISETP.NE.AND UP1, UPT, UR15, 0x1, UPT ;  /* 0x000000010f00788c */ /* 0x000fe2000bf25270 */
[----:B------:R-:W-:Y:S01]  /*33d0*/  PLOP3.LUT P2, PT, PT, PT, PT, 0x80, 0x8 ;  /* 0x000000000008781c */ /* 0x000fe20003f4f070 */
[----:B------:R-:W-:Y:S02]  /*33e0*/  UIADD3 UR17, UPT, UPT, UR14, 0x1, URZ ;  /* 0x000000010e117890 */ /* 0x000fe4000fffe0ff */
[----:B------:R-:W-:Y:S02]  /*33f0*/  ULEA UR24, UR14, UR12, 0xa ;  /* 0x0000000c0e187291 */ /* 0x000fe4000f8e50ff */
[----:B------:R-:W-:Y:S01]  /*3400*/  UISETP.NE.AND UP2, UPT, UR17, 0x7, UPT ;  /* 0x000000071100788c */ /* 0x000fe2000bf45270 */
[----:B------:R-:W-:Y:S01]  /*3410*/  PLOP3.LUT P0, PT, PT, PT, UP1, 0x80, 0x8 ;  /* 0x000000000008781c */ /* 0x000fe20003f0f018 */
[----:B------:R-:W-:Y:S02]  /*3420*/  ULEA UR26, UR14, UR11, 0x8 ;  /* 0x0000000b0e1a7291 */ /* 0x000fe4000f8e40ff */
[----:B------:R-:W-:Y:S02]  /*3430*/  USEL UR13, URZ, 0x1, UP2 ;  /* 0x00000001ff0d7887 */ /* 0x000fe40009000000 */
[----:B------:R-:W-:Y:S02]  /*3440*/  USEL UR17, UR17, URZ, UP2 ;  /* 0x000000ff11117287 */ /* 0x000fe40009000000 */
[----:B------:R-:W-:Y:S02]  /*3450*/  UIADD3 UR30, UPT, UPT, UR24, 0x2, URZ ;  /* 0x00000002181e7890 */ /* 0x000fe4000fffe0ff */
[----:B------:R-:W-:Y:S01]  /*3460*/  @UP1 ULEA UR4, UR17, UR6, 0x3 ;  /* 0x0000000611041291 */ /* 0x000fe2000f8e18ff */
[----:B------:R-:W-:Y:S01]  /*3470*/  LOP3.LUT R8, R8, UR13, RZ, 0x3c, !PT ;  /* 0x0000000d08087c12 */ /* 0x000fe2000f8e3cff */
[----:B------:R-:W-:Y:S02]  /*3480*/  UIADD3 UR28, UPT, UPT, UR26, 0x2, URZ ;  /* 0x000000021a1c7890 */ /* 0x000fe4000fffe0ff */
[----:B------:R-:W-:Y:S01]  /*3490*/  UIADD3 UR7, UPT, UPT, UR7, 0x38, URZ ;  /* 0x0000003807077890 */ /* 0x000fe2000fffe0ff */
[----:B-1----:R-:W-:Y:S01]  /*34a0*/  @P0 SHF.L.U32 R0, R8, 0x1f, RZ ;  /* 0x0000001f08000819 */ /* 0x002fe200000006ff */
[----:B------:R-:W-:Y:S01]  /*34b0*/  UMOV UR25, 0x80004020 ;  /* 0x8000402000197882 */ /* 0x000fe20000000000 */
[----:B------:R-:W-:Y:S01]  /*34c0*/  UMOV UR27, 0x80004020 ;  /* 0x80004020001b7882 */ /* 0x000fe20000000000 */
[----:B------:R-:W-:Y:S01]  /*34d0*/  UMOV UR31, 0x80004020 ;  /* 0x80004020001f7882 */ /* 0x000fe20000000000 */
[----:B------:R2:W4:Y:S01]  /*34e0*/  @P0 SYNCS.PHASECHK.TRANS64.TRYWAIT P2, [UR4], R0 ;  /* 0x00000000ff0005a7 */ /* 0x0005220008041104 */
[----:B------:R-:W-:Y:S01]  /*34f0*/  UIADD3 UR15, UPT, UPT, UR15, -0x1, URZ ;  /* 0xffffffff0f0f7890 */ /* 0x000fe2000fffe0ff */
[----:B------:R2:W-:Y:S01]  /*3500*/  UTCQMMA gdesc[UR26], gdesc[UR24], tmem[UR9], tmem[UR22], idesc[UR23], UP4 ;  /* 0x00ff16181a0075ea */ /* 0x0005e2000a000309 */
[----:B------:R-:W-:Y:S01]  /*3510*/  UPLOP3.LUT UP4, UPT, UPT, UPT, UPT, 0x80, 0x8 ;  /* 0x000000000008789c */ /* 0x000fe20003f8f070 */
[----:B------:R-:W-:Y:S01]  /*3520*/  UMOV UR29, 0x80004020 ;  /* 0x80004020001d7882 */ /* 0x000fe20000000000 */
[----:B------:R-:W-:Y:S01]  /*3530*/  UMOV UR14, UR17 ;  /* 0x00000011000e7c82 */ /* 0x000fe20008000000 */
[----:B------:R2:W-:Y:S01]  /*3540*/  UTCQMMA gdesc[UR28], gdesc[UR30], tmem[UR9], tmem[UR20], idesc[UR21], UPT ;  /* 0x00ff141e1c0075ea */ /* 0x0005e2000b800309 */
[----:B------:R2:W-:Y:S01]  /*3550*/  UTCBAR [UR7], URZ ;  /* 0x000000ff070073e9 */ /* 0x0005e200080000ff */
[----:B------:R-:W-:Y:S06]  /*3560*/  BRA.U UP0, `(.L_x_61) ;  /* 0xfffffffd00787547 */ /* 0x000fec000b83ffff */
.L_x_58:
[----:B------:R-:W-:Y:S01]  /*3570*/  UIADD3 UR18, UPT, UPT, UR18, 0x1, URZ ;  /* 0x0000000112127890 */ /* 0x000fe2000fffe0ff */
[C---:B------:R-:W-:Y:S01]  /*3580*/  ISETP.NE.AND P0, PT, R10.reuse, 0x2, PT ;  /* 0x000000020a00780c */ /* 0x040fe20003f05270 */
[----:B------:R-:W-:Y:S02]  /*3590*/  UIADD3 UR8, UPT, UPT, UR8, 0xe0, URZ ;  /* 0x000000e008087890 */ /* 0x000fe4000fffe0ff */
[----:B------:R-:W-:Y:S01]  /*35a0*/  UISETP.NE.AND UP0, UPT, UR18, 0x4, UPT ;  /* 0x000000041200788c */ /* 0x000fe2000bf05270 */
[----:B-12---:R-:W-:Y:S02]  /*35b0*/  SEL R0, RZ, 0x1, P0 ;  /* 0x00000001ff007807 */ /* 0x006fe40000000000 */
[----:B------:R-:W-:Y:S01]  /*35c0*/  SEL R10, R10, RZ, P0 ;  /* 0x000000ff0a0a7207 */ /* 0x000fe20000000000 */
[----:B------:R-:W-:Y:S01]  /*35d0*/  USEL UR4, URZ, 0x1, UP0 ;  /* 0x00000001ff047887 */ /* 0x000fe20008000000 */
[----:B------:R-:W-:Y:S01]  /*35e0*/  LOP3.LUT R9, R9, R0, RZ, 0x3c, !PT ;  /* 0x0000000009097212 */ /* 0x000fe200078e3cff */
[----:B------:R-:W-:Y:S01]  /*35f0*/  USEL UR18, UR18, URZ, UP0 ;  /* 0x000000ff12127287 */ /* 0x000fe20008000000 */
[----:B------:R1:W-:Y:S03]  /*3600*/  UTCBAR [UR8], URZ ;  /* 0x000000ff080073e9 */ /* 0x0003e600080000ff */
[----:B------:R-:W-:Y:S01]  /*3610*/  LOP3.LUT R11, R11, UR4, RZ, 0x3c, !PT ;  /* 0x000000040b0b7c12 */ /* 0x000fe2000f8e3cff */
[----:B------:R-:W-:Y:S07]  /*3620*/  @P1 BRA `(.L_x_62) ;  /* 0xfffffff800b01947 */ /* 0x000fee000383ffff */
[----:B------:R-:W2:Y:S01]  /*3630*/  S2UR UR4, SR_CgaCtaId ;  /* 0x00000000000479c3 */ /* 0x000ea20000008800 */
[----:B------:R-:W-:Y:S01]  /*3640*/  ELECT P0, URZ, PT ;  /* 0x0000000000ff782f */ /* 0x000fe20003800000 */
[----:B------:R-:W-:Y:S01]  /*3650*/  IMAD.MOV.U32 R0, RZ, RZ, 0x1 ;  /* 0x00000001ff007424 */ /* 0x000fe200078e00ff */
[----:B------:R-:W-:Y:S01]  /*3660*/  UIADD3 UR6, UPT, UPT, UR6, 0x100, URZ ;  /* 0x0000010006067890 */ /* 0x000fe2000fffe0ff */
[----:B------:R-:W-:Y:S01]  /*3670*/  SHF.L.U32 R2, R11, 0x1f, RZ ;  /* 0x0000001f0b027819 */ /* 0x000fe200000006ff */
[----:B------:R-:W-:-:S03]  /*3680*/  UMOV UR5, 0x40 ;  /* 0x0000004000057882 */ /* 0x000fc60000000000 */
[----:B------:R-:W-:Y:S01]  /*3690*/  UVIRTCOUNT.DEALLOC.SMPOOL 0x80 ;  /* 0x000000800000784c */ /* 0x000fe20000000000 */
[----:B--2---:R-:W-:Y:S02]  /*36a0*/  ULEA UR4, UR4, UR5, 0x18 ;  /* 0x0000000504047291 */ /* 0x004fe4000f8ec0ff */
[----:B------:R-:W-:-:S07]  /*36b0*/  ULEA UR5, UR18, UR6, 0x3 ;  /* 0x0000000612057291 */ /* 0x000fce000f8e18ff */
[----:B------:R2:W-:Y:S02]  /*36c0*/  @P0 STS.U8 [UR4+0x1c], R0 ;  /* 0x00001c00ff000988 */ /* 0x0005e40008000004 */
[----:B------:R-:W3:Y:S02]  /*36d0*/  SYNCS.PHASECHK.TRANS64.TRYWAIT P0, [UR5], R2 ;  /* 0x00000002ff0075a7 */ /* 0x000ee40008001105 */
[----:B--23--:R-:W-:Y:S05]  /*36e0*/  @!P0 BRA `(.L_x_63) ;  /* 0x0000006000108947 */ /* 0x00cfea0003800000 */
.L_x_154:
[----:B------:R-:W-:-:S04]  /*36f0*/  UIADD3 UR7, UPT, UPT, UR18, 0x1, URZ ;  /* 0x0000000112077890 */ /* 0x000fc8000fffe0ff */
[----:B------:R-:W-:-:S04]  /*3700*/  UISETP.NE.AND UP0, UPT, UR7, 0x4, UPT ;  /* 0x000000040700788c */ /* 0x000fc8000bf05270 */
[----:B-1----:R-:W-:Y:S02]  /*3710*/  USEL UR8, URZ, 0x1, UP0 ;  /* 0x00000001ff087887 */ /* 0x002fe40008000000 */
[----:B------:R-:W-:-:S04]  /*3720*/  USEL UR7, UR7, URZ, UP0 ;  /* 0x000000ff07077287 */ /* 0x000fc80008000000 */
[----:B------:R-:W-:Y:S01]  /*3730*/  ULEA UR5, UR7, UR6, 0x3 ;  /* 0x0000000607057291 */ /* 0x000fe2000f8e18ff */
[----:B--2---:R-:W-:-:S04]  /*3740*/  LOP3.LUT R2, R11, UR8, RZ, 0x3c, !PT ;  /* 0x000000080b027c12 */ /* 0x004fc8000f8e3cff */
[----:B------:R-:W-:-:S04]  /*3750*/  SHF.L.U32 R3, R2, 0x1f, RZ ;  /* 0x0000001f02037819 */ /* 0x000fc800000006ff */
[----:B------:R-:W1:Y:S02]  /*3760*/  SYNCS.PHASECHK.TRANS64.TRYWAIT P0, [UR5], R3 ;  /* 0x00000003ff0075a7 */ /* 0x000e640008001105 */
[----:B-1----:R-:W-:Y:S05]  /*3770*/  @!P0 BRA `(.L_x_64) ;  /* 0x0000006000048947 */ /* 0x002fea0003800000 */
.L_x_156:
        /* <DEDUP_REMOVED lines=9> */
.L_x_158:
[----:B------:R-:W-:-:S04]  /*3810*/  UIADD3 UR7, UPT, UPT, UR7, 0x1, URZ ;  /* 0x0000000107077890 */ /* 0x000fc8000fffe0ff */
[----:B------:R-:W-:-:S04]  /*3820*/  UISETP.NE.AND UP0, UPT, UR7, 0x4, UPT ;  /* 0x000000040700788c */ /* 0x000fc8000bf05270 */
[----:B------:R-:W-:Y:S02]  /*3830*/  USEL UR5, URZ, 0x1, UP0 ;  /* 0x00000001ff057887 */ /* 0x000fe40008000000 */
[----:B------:R-:W-:-:S04]  /*3840*/  USEL UR7, UR7, URZ, UP0 ;  /* 0x000000ff07077287 */ /* 0x000fc80008000000 */
[----:B------:R-:W-:Y:S01]  /*3850*/  ULEA UR7, UR7, UR6, 0x3 ;  /* 0x0000000607077291 */ /* 0x000fe2000f8e18ff */
[----:B------:R-:W-:-:S04]  /*3860*/  LOP3.LUT R2, R2, UR5, RZ, 0x3c, !PT ;  /* 0x0000000502027c12 */ /* 0x000fc8000f8e3cff */
[----:B------:R-:W-:-:S04]  /*3870*/  SHF.L.U32 R2, R2, 0x1f, RZ ;  /* 0x0000001f02027819 */ /* 0x000fc800000006ff */
[----:B------:R-:W2:Y:S02]  /*3880*/  SYNCS.PHASECHK.TRANS64.TRYWAIT P0, [UR7], R2 ;  /* 0x00000002ff0075a7 */ /* 0x000ea40008001107 */
[----:B--2---:R-:W-:Y:S05]  /*3890*/  @!P0 BRA `(.L_x_66) ;  /* 0x0000005c00ec8947 */ /* 0x004fea0003800000 */
.L_x_160:
[----:B------:R-:W-:Y:S01]  /*38a0*/  NOP ;  /* 0x0000000000007918 */ /* 0x000fe20000000000 */
[----:B-1----:R-:W1:Y:S01]  /*38b0*/  LDS R0, [UR4+0x14] ;  /* 0x00001404ff007984 */ /* 0x002e620008000800 */
[----:B------:R-:W-:Y:S01]  /*38c0*/  ULOP3.LUT UR6, UR19, 0xffff, URZ, 0xc0, !UPT ;  /* 0x0000ffff13067892 */ /* 0x000fe2000f8ec0ff */
[----:B------:R-:W-:Y:S01]  /*38d0*/  UMOV UR8, 0xffff ;  /* 0x0000ffff00087882 */ /* 0x000fe20000000000 */
[----:B------:R-:W-:Y:S02]  /*38e0*/  UMOV UR5, 0x1 ;  /* 0x0000000100057882 */ /* 0x000fe40000000000 */
[----:B------:R-:W-:-:S04]  /*38f0*/  USHF.R.U32.HI UR6, URZ, 0x5, UR6 ;  /* 0x00000005ff067899 */ /* 0x000fc80008011606 */
[----:B------:R-:W-:Y:S02]  /*3900*/  USHF.L.U32 UR8, UR8, UR6, URZ ;  /* 0x0000000608087299 */ /* 0x000fe400080006ff */
[----:B------:R-:W-:-:S04]  /*3910*/  USHF.L.U32 UR5, UR5, UR6, URZ ;  /* 0x0000000605057299 */ /* 0x000fc800080006ff */
[----:B-1----:R-:W-:-:S04]  /*3920*/  LOP3.LUT R0, R0, UR8, RZ, 0xc0, !PT ;  /* 0x0000000800007c12 */ /* 0x002fc8000f8ec0ff */
[----:B------:R-:W-:-:S13]  /*3930*/  ISETP.NE.AND P0, PT, R0, UR8, PT ;  /* 0x0000000800007c0c */ /* 0x000fda000bf05270 */
[----:B------:R-:W-:Y:S05]  /*3940*/  @P0 BRA `(.L_x_67) ;  /* 0x0000000000580947 */ /* 0x000fea0003800000 */
[----:B------:R-:W1:Y:S02]  /*3950*/  LDS R0, [UR4+0x18] ;  /* 0x00001804ff007984 */ /* 0x000e640008000800 */
[----:B-1----:R-:W-:-:S04]  /*3960*/  LOP3.LUT R0, R0, UR5, RZ, 0xc0, !PT ;  /* 0x0000000500007c12 */ /* 0x002fc8000f8ec0ff */
[----:B------:R-:W-:-:S13]  /*3970*/  ISETP.NE.AND P0, PT, R0, UR5, PT ;  /* 0x0000000500007c0c */ /* 0x000fda000bf05270 */
[----:B------:R-:W-:Y:S05]  /*3980*/  @P0 BRA `(.L_x_68) ;  /* 0x00000000003c0947 */ /* 0x000fea0003800000 */
[----:B------:R-:W1:Y:S01]  /*3990*/  S2R R2, SR_LANEID ;  /* 0x0000000000027919 */ /* 0x000e620000000000 */
[----:B------:R-:W-:Y:S01]  /*39a0*/  ULOP3.LUT UR8, URZ, UR8, URZ, 0x33, !UPT ;  /* 0x00000008ff087292 */ /* 0x000fe2000f8e33ff */
[----:B------:R-:W-:Y:S02]  /*39b0*/  VOTEU.ANY UR7, UPT, PT ;  /* 0x0000000000077886 */ /* 0x000fe400038e0100 */
[----:B------:R-:W-:-:S03]  /*39c0*/  UFLO.U32 UR7, UR7 ;  /* 0x00000007000772bd */ /* 0x000fc600080e0000 */
[----:B------:R-:W-:-:S04]  /*39d0*/  IMAD.U32 R0, RZ, RZ, UR8 ;  /* 0x00000008ff007e24 */ /* 0x000fc8000f8e00ff */
[----:B------:R2:W3:Y:S02]  /*39e0*/  REDUX UR6, R0 ;  /* 0x00000000000673c4 */ /* 0x0004e40000000000 */
[----:B------:R1:W-:Y:S02]  /*39f0*/  UTCATOMSWS.AND URZ, UR8 ;  /* 0x0000000800ff79e3 */ /* 0x0003e40008000000 */
[----:B-1----:R-:W-:Y:S02]  /*3a00*/  ISETP.EQ.U32.AND P0, PT, R2, UR7, PT ;  /* 0x0000000702007c0c */ /* 0x002fe4000bf02070 */
[----:B--2---:R-:W-:Y:S02]  /*3a10*/  LOP3.LUT R0, RZ, UR5, RZ, 0x33, !PT ;  /* 0x00000005ff007c12 */ /* 0x004fe4000f8e33ff */
[----:B---3--:R-:W-:Y:S02]  /*3a20*/  MOV R2, UR6 ;  /* 0x0000000600027c02 */ /* 0x008fe40008000f00 */
[----:B------:R-:W1:Y:S07]  /*3a30*/  REDUX UR5, R0 ;  /* 0x00000000000573c4 */ /* 0x000e6e0000000000 */
[----:B------:R2:W-:Y:S01]  /*3a40*/  @P0 ATOMS.AND RZ, [UR4+0x14], R2 ;  /* 0x00001402ffff098c */ /* 0x0005e2000a800004 */
[----:B-1----:R-:W-:-:S05]  /*3a50*/  IMAD.U32 R0, RZ, RZ, UR5 ;  /* 0x00000005ff007e24 */ /* 0x002fca000f8e00ff */
[----:B------:R2:W-:Y:S01]  /*3a60*/  @P0 ATOMS.AND RZ, [UR4+0x18], R0 ;  /* 0x00001800ffff098c */ /* 0x0005e2000a800004 */
[----:B------:R-:W-:Y:S05]  /*3a70*/  BRA `(.L_x_69) ;  /* 0x0000000000147947 */ /* 0x000fea0003800000 */
.L_x_68:
[----:B------:R-:W-:Y:S02]  /*3a80*/  MOV R2, 0x3aa0 ;  /* 0x00003aa000027802 */ /* 0x000fe40000000f00 */
[----:B----45:R-:W-:Y:S05]  /*3a90*/  CALL.REL.NOINC `($__internal_0_$__cuda_sm10x_tcgen05_guardrail_trap_col_being_dealloced_not_returned_by_alloc) ;  /* 0x0000006000d07944 */ /* 0x030fea0003c00000 */
[----:B------:R-:W-:Y:S05]  /*3aa0*/  BRA `(.L_x_69) ;  /* 0x0000000000087947 */ /* 0x000fea0003800000 */
.L_x_67:
[----:B------:R-:W-:Y:S02]  /*3ab0*/  MOV R2, 0x3ad0 ;  /* 0x00003ad000027802 */ /* 0x000fe40000000f00 */
[----:B----45:R-:W-:Y:S05]  /*3ac0*/  CALL.REL.NOINC `($__internal_2_$__cuda_sm10x_tcgen05_guardrail_trap_unallocated_columns_being_dealloced) ;  /* 0x0000006000dc7944 */ /* 0x030fea0003c00000 */
.L_x_69:
[----:B------:R-:W-:Y:S01]  /*3ad0*/  NOP ;  /* 0x0000000000007918 */ /* 0x000fe20000000000 */
[----:B------:R-:W-:Y:S05]  /*3ae0*/  EXIT ;  /* 0x000000000000794d */ /* 0x000fea0003800000 */
.L_x_51:
[----:B------:R-:W-:-:S09]  /*3af0*/  UISETP.NE.OR UP2, UPT, UR8, 0x3, !UP2 ;  /* 0x000000030800788c */ /* 0x000fd2000d745670 */
[----:B------:R-:W-:Y:S05]  /*3b00*/  BRA.U UP2, `(.L_x_70) ;  /* 0x0000001102087547 */ /* 0x000fea000b800000 */
[----:B------:R-:W1:Y:S01]  /*3b10*/  LDC R0, c[0x0][0xb30] ;  /* 0x0002cc00ff007b82 */ /* 0x000e620000000800 */
[----:B------:R-:W2:Y:S01]  /*3b20*/  LDCU.64 UR8, c[0x0][0x888] ;  /* 0x00011100ff0877ac */ /* 0x000ea20008000a00 */
[----:B------:R-:W-:Y:S02]  /*3b30*/  HFMA2 R27, -RZ, RZ, 0, 0 ;  /* 0x00000000ff1b7431 */ /* 0x000fe400000001ff */
[----:B------:R-:W-:Y:S01]  /*3b40*/  IMAD.MOV.U32 R29, RZ, RZ, 0x1 ;  /* 0x00000001ff1d7424 */ /* 0x000fe200078e00ff */
[----:B------:R-:W-:Y:S01]  /*3b50*/  MOV R25, 0x1000 ;  /* 0x0000100000197802 */ /* 0x000fe20000000f00 */
[----:B------:R-:W4:Y:S01]  /*3b60*/  LDCU.64 UR4, c[0x0][0x890] ;  /* 0x00011200ff0477ac */ /* 0x000f220008000a00 */
[----:B------:R-:W-:Y:S01]  /*3b70*/  IMAD.MOV.U32 R28, RZ, RZ, RZ ;  /* 0x000000ffff1c7224 */ /* 0x000fe200078e00ff */
[----:B------:R-:W3:Y:S01]  /*3b80*/  LDC R24, c[0x0][0x370] ;  /* 0x0000dc00ff187b82 */ /* 0x000ee20000000800 */
[----:B------:R-:W-:Y:S01]  /*3b90*/  UMOV UR7, 0x400 ;  /* 0x0000040000077882 */ /* 0x000fe20000000000 */
[----:B------:R-:W-:-:S02]  /*3ba0*/  UPLOP3.LUT UP1, UPT, UPT, UPT, UPT, 0x40, 0x4 ;  /* 0x000000000004789c */ /* 0x000fc40003f2e870 */
[----:B------:R-:W-:-:S04]  /*3bb0*/  ULEA UR7, UR37, UR7, 0x18 ;  /* 0x0000000725077291 */ /* 0x000fc8000f8ec0ff */
[----:B------:R-:W3:Y:S01]  /*3bc0*/  LDC R3, c[0x0][0xb0c] ;  /* 0x0002c300ff037b82 */ /* 0x000ee20000000800 */
[----:B------:R-:W-:Y:S02]  /*3bd0*/  UIADD3 UR13, UPT, UPT, UR7, 0x88, URZ ;  /* 0x00000088070d7890 */ /* 0x000fe4000fffe0ff */
[----:B--2---:R-:W-:Y:S02]  /*3be0*/  UISETP.NE.U32.AND UP2, UPT, UR8, URZ, UPT ;  /* 0x000000ff0800728c */ /* 0x004fe4000bf45070 */
[----:B------:R-:W-:Y:S02]  /*3bf0*/  UIADD3 UR33, UPT, UPT, UR7, 0x70, URZ ;  /* 0x0000007007217890 */ /* 0x000fe4000fffe0ff */
[----:B----4-:R-:W-:Y:S01]  /*3c00*/  UISETP.NE.U32.AND UP3, UPT, UR4, URZ, UPT ;  /* 0x000000ff0400728c */ /* 0x010fe2000bf65070 */
[----:B------:R-:W2:Y:S01]  /*3c10*/  LDC R18, c[0x0][0xb20] ;  /* 0x0002c800ff127b82 */ /* 0x000ea20000000800 */
[----:B-1----:R-:W-:Y:S01]  /*3c20*/  ISETP.NE.AND P1, PT, R0, 0x1, PT ;  /* 0x000000010000780c */ /* 0x002fe20003f25270 */
[----:B------:R-:W-:-:S02]  /*3c30*/  UISETP.NE.AND.EX UP2, UPT, UR9, URZ, UPT, UP2 ;  /* 0x000000ff0900728c */ /* 0x000fc4000bf45320 */
[----:B------:R-:W-:Y:S02]  /*3c40*/  UIADD3 UR25, UPT, UPT, UR7, 0x78, URZ ;  /* 0x0000007807197890 */ /* 0x000fe4000fffe0ff */
[----:B------:R-:W-:Y:S02]  /*3c50*/  UIADD3 UR17, UPT, UPT, UR7, 0x80, URZ ;  /* 0x0000008007117890 */ /* 0x000fe4000fffe0ff */
[----:B------:R-:W1:Y:S01]  /*3c60*/  LDC.64 R30, c[0x0][0x348] ;  /* 0x0000d200ff1e7b82 */ /* 0x000e620000000a00 */
[----:B------:R-:W-:Y:S02]  /*3c70*/  UPRMT UR13, UR37, 0x654, UR13 ;  /* 0x00000654250d7896 */ /* 0x000fe4000800000d */
[----:B------:R-:W-:-:S05]  /*3c80*/  UISETP.NE.AND.EX UP3, UPT, UR5, URZ, UPT, UP3 ;  /* 0x000000ff0500728c */ /* 0x000fca000bf65330 */
[----:B------:R-:W4:Y:S08]  /*3c90*/  LDC.64 R16, c[0x0][0xb10] ;  /* 0x0002c400ff107b82 */ /* 0x000f300000000a00 */
[----:B------:R-:W1:Y:S08]  /*3ca0*/  LDC.64 R6, c[0x0][0xb18] ;  /* 0x0002c600ff067b82 */ /* 0x000e700000000a00 */
[----:B------:R-:W1:Y:S08]  /*3cb0*/  LDC.64 R4, c[0x0][0xb28] ;  /* 0x0002ca00ff047b82 */ /* 0x000e700000000a00 */
[----:B--23--:R-:W1:Y:S02]  /*3cc0*/  LDC R19, c[0x0][0x374] ;  /* 0x0000dd00ff137b82 */ /* 0x00ce640000000800 */
.L_x_81:
[C---:B------:R-:W-:Y:S02]  /*3cd0*/  LEA R0, R28.reuse, UR7, 0x3 ;  /* 0x000000071c007c11 */ /* 0x040fe4000f8e18ff */
[----:B------:R-:W-:Y:S02]  /*3ce0*/  SHF.L.U32 R2, R27, 0x1f, RZ ;  /* 0x0000001f1b027819 */ /* 0x000fe400000006ff */
[----:B------:R-:W-:Y:S02]  /*3cf0*/  LEA R20, R28, UR7, 0x4 ;  /* 0x000000071c147c11 */ /* 0x000fe4000f8e20ff */
[----:B--2---:R-:W2:Y:S02]  /*3d00*/  SYNCS.PHASECHK.TRANS64.TRYWAIT P0, [R0+URZ+0xc0], R2 ;  /* 0x0000c002000075a7 */ /* 0x004ea400080011ff */
[----:B--2---:R-:W-:Y:S05]  /*3d10*/  @!P0 BRA `(.L_x_71) ;  /* 0x0000005800e48947 */ /* 0x004fea0003800000 */
.L_x_161:
[----:B------:R-:W-:Y:S01]  /*3d20*/  ISETP.GE.AND P0, PT, R40, 0x1, PT ;  /* 0x000000012800780c */ /* 0x000fe20003f06270 */
[----:B------:R-:W3:Y:S01]  /*3d30*/  LDS.128 R20, [R20+0x150] ;  /* 0x0001500014147984 */ /* 0x000ee20000000c00 */
[----:B--2---:R-:W-:Y:S01]  /*3d40*/  VIADD R0, R0, 0xd0 ;  /* 0x000000d000007836 */ /* 0x004fe20000000000 */
[----:B------:R-:W-:Y:S01]  /*3d50*/  @!PT LDS RZ, [RZ] ;  /* 0x00000000fffff984 */ /* 0x000fe20000000800 */
[----:B------:R-:W-:Y:S01]  /*3d60*/  @!PT LDS RZ, [RZ] ;  /* 0x00000000fffff984 */ /* 0x000fe20000000800 */
[----:B------:R-:W-:Y:S01]  /*3d70*/  @!PT LDS RZ, [RZ] ;  /* 0x00000000fffff984 */ /* 0x000fe20000000800 */
[----:B------:R-:W-:Y:S01]  /*3d80*/  @!PT LDS RZ, [RZ] ;  /* 0x00000000fffff984 */ /* 0x000fe20000000800 */
[----:B------:R2:W-:Y:S06]  /*3d90*/  MEMBAR.ALL.CTA ;  /* 0x0000000000007992 */ /* 0x0005ec0000008000 */
[----:B--2---:R-:W2:Y:S01]  /*3da0*/  FENCE.VIEW.ASYNC.S ;  /* 0x00000000000073c6 */ /* 0x004ea20000000000 */
[----:B------:R-:W-:Y:S04]  /*3db0*/  PRMT R0, RZ, 0x654, R0 ;  /* 0x00000654ff007816 */ /* 0x000fe80000000000 */
[----:B--2---:R2:W-:Y:S01]  /*3dc0*/  SYNCS.ARRIVE.TRANS64.RED.A1T0 RZ, [R0+URZ], RZ ;  /* 0x000000ff00ff79a7 */ /* 0x0045e200081004ff */
[----:B---3--:R-:W-:Y:S11]  /*3dd0*/  LOP3.LUT P3, RZ, R22, 0x1, RZ, 0xc0, !PT ;  /* 0x0000000116ff7812 */ /* 0x008ff6000786c0ff */
[----:B------:R-:W-:Y:S02]  /*3de0*/  @!UPT UIADD3 URZ, UPT, UPT, URZ, URZ, URZ ;  /* 0x000000fffffff290 */ /* 0x000fe4000fffe0ff */
[----:B------:R-:W-:Y:S02]  /*3df0*/  @P3 MOV R11, R20 ;  /* 0x00000014000b3202 */ /* 0x000fe40000000f00 */
[----:B------:R-:W-:Y:S01]  /*3e00*/  @P3 LOP3.LUT R10, R21, 0xffff, RZ, 0xc0, !PT ;  /* 0x0000ffff150a3812 */ /* 0x000fe200078ec0ff */
[----:B--2---:R-:W-:Y:S06]  /*3e10*/  @!P0 BRA `(.L_x_72) ;  /* 0x0000000000a48947 */ /* 0x004fec0003800000 */
[-C--:B-1----:R-:W-:Y:S01]  /*3e20*/  IMAD.HI.U32 R0, R19, R7.reuse, RZ ;  /* 0x0000000713007227 */ /* 0x082fe200078e00ff */
[----:B------:R-:W-:Y:S02]  /*3e30*/  ISETP.NE.AND P0, PT, R6, 0x1, PT ;  /* 0x000000010600780c */ /* 0x000fe40003f05270 */
[----:B------:R-:W-:Y:S01]  /*3e40*/  ISETP.NE.AND P2, PT, R40, 0x1, PT ;  /* 0x000000012800780c */ /* 0x000fe20003f45270 */
[----:B----4-:R-:W-:Y:S01]  /*3e50*/  IMAD.HI.U32 R9, R24, R16, RZ ;  /* 0x0000001018097227 */ /* 0x010fe200078e00ff */
[----:B------:R-:W-:Y:S02]  /*3e60*/  SHF.R.U32.HI R0, RZ, R18, R0 ;  /* 0x00000012ff007219 */ /* 0x000fe40000011600 */
[----:B------:R-:W-:Y:S01]  /*3e70*/  ISETP.NE.AND P4, PT, R3, 0x1, PT ;  /* 0x000000010300780c */ /* 0x000fe20003f85270 */
[----:B------:R-:W-:Y:S01]  /*3e80*/  IMAD.HI.U32 R13, R10, R7, RZ ;  /* 0x000000070a0d7227 */ /* 0x000fe200078e00ff */
[----:B------:R-:W-:Y:S02]  /*3e90*/  SHF.R.U32.HI R9, RZ, R17, R9 ;  /* 0x00000011ff097219 */ /* 0x000fe40000011609 */
[----:B------:R-:W-:Y:S01]  /*3ea0*/  SEL R0, R19, R0, !P0 ;  /* 0x0000000013007207 */ /* 0x000fe20004000000 */
[----:B------:R-:W-:Y:S01]  /*3eb0*/  IMAD.HI.U32 R12, R11, R16, RZ ;  /* 0x000000100b0c7227 */ /* 0x000fe200078e00ff */
[----:B------:R-:W-:Y:S03]  /*3ec0*/  SEL R9, R24, R9, !P4 ;  /* 0x0000000918097207 */ /* 0x000fe60006000000 */
[-C--:B------:R-:W-:Y:S01]  /*3ed0*/  IMAD.HI.U32 R8, R0, R4.reuse, RZ ;  /* 0x0000000400087227 */ /* 0x080fe200078e00ff */
[----:B------:R-:W-:Y:S03]  /*3ee0*/  SHF.R.U32.HI R12, RZ, R17, R12 ;  /* 0x00000011ff0c7219 */ /* 0x000fe6000001160c */
[----:B------:R-:W-:Y:S01]  /*3ef0*/  IMAD.HI.U32 R2, R9, R4, RZ ;  /* 0x0000000409027227 */ /* 0x000fe200078e00ff */
[-C--:B------:R-:W-:Y:S02]  /*3f00*/  @P2 SHF.R.U32.HI R0, RZ, R5.reuse, R8 ;  /* 0x00000005ff002219 */ /* 0x080fe40000011608 */
[----:B------:R-:W-:Y:S02]  /*3f10*/  SHF.R.U32.HI R8, RZ, R18, R13 ;  /* 0x00000012ff087219 */ /* 0x000fe4000001160d */
[----:B------:R-:W-:Y:S01]  /*3f20*/  @P2 SHF.R.U32.HI R9, RZ, R5, R2 ;  /* 0x00000005ff092219 */ /* 0x000fe20000011602 */
[----:B------:R-:W-:Y:S01]  /*3f30*/  IMAD R0, R40, R0, RZ ;  /* 0x0000000028007224 */ /* 0x000fe200078e02ff */
[----:B------:R-:W-:Y:S02]  /*3f40*/  SEL R8, R10, R8, !P0 ;  /* 0x000000080a087207 */ /* 0x000fe40004000000 */
[----:B------:R-:W-:Y:S01]  /*3f50*/  SEL R2, R11, R12, !P4 ;  /* 0x0000000c0b027207 */ /* 0x000fe20006000000 */
[----:B------:R-:W-:Y:S01]  /*3f60*/  IMAD R12, R40, R9, RZ ;  /* 0x00000009280c7224 */ /* 0x000fe200078e02ff */
[C---:B------:R-:W-:Y:S01]  /*3f70*/  ISETP.GE.AND P0, PT, R8.reuse, R0, PT ;  /* 0x000000000800720c */ /* 0x040fe20003f06270 */
[----:B------:R-:W-:Y:S03]  /*3f80*/  IMAD.HI.U32 R0, R8, R4, RZ ;  /* 0x0000000408007227 */ /* 0x000fe600078e00ff */
[----:B------:R-:W-:Y:S02]  /*3f90*/  ISETP.GE.OR P0, PT, R2, R12, P0 ;  /* 0x0000000c0200720c */ /* 0x000fe40000706670 */
[-C--:B------:R-:W-:Y:S04]  /*3fa0*/  SHF.R.U32.HI R0, RZ, R5.reuse, R0 ;  /* 0x00000005ff007219 */ /* 0x080fe80000011600 */
[----:B------:R-:W-:Y:S05]  /*3fb0*/  SEL R13, R8, R0, !P2 ;  /* 0x00000000080d7207 */ /* 0x000fea0005000000 */
[----:B------:R-:W-:Y:S02]  /*3fc0*/  IMAD.MOV R12, RZ, RZ, -R13 ;  /* 0x000000ffff0c7224 */ /* 0x000fe400078e0a0d */
[----:B------:R-:W-:Y:S04]  /*3fd0*/  @!P0 IMAD.HI.U32 R0, R2, R4, RZ ;  /* 0x0000000402008227 */ /* 0x000fe800078e00ff */
[----:B------:R-:W-:Y:S01]  /*3fe0*/  IMAD R12, R40, R12, R8 ;  /* 0x0000000c280c7224 */ /* 0x000fe200078e0208 */
[----:B------:R-:W-:Y:S04]  /*3ff0*/  @!P0 SHF.R.U32.HI R0, RZ, R5, R0 ;  /* 0x00000005ff008219 */ /* 0x000fe80000011600 */
[----:B------:R-:W-:Y:S04]  /*4000*/  @!P0 SEL R0, R2, R0, !P2 ;  /* 0x0000000002008207 */ /* 0x000fe80005000000 */
[----:B------:R-:W-:Y:S01]  /*4010*/  @!P0 IADD3 R13, PT, PT, R13, -R0, RZ ;  /* 0x800000000d0d8210 */ /* 0x000fe20007ffe0ff */
[----:B------:R-:W-:Y:S01]  /*4020*/  @!P0 IMAD R0, R9, R12, R0 ;  /* 0x0000000c09008224 */ /* 0x000fe200078e0200 */
[----:B------:R-:W-:Y:S01]  /*4030*/  IADD3 R9, PT, PT, -R8, RZ, RZ ;  /* 0x000000ff08097210 */ /* 0x000fe20007ffe1ff */
[--C-:B------:R-:W-:Y:S02]  /*4040*/  IMAD.MOV R12, RZ, RZ, -R2.reuse ;  /* 0x000000ffff0c7224 */ /* 0x100fe400078e0a02 */
[----:B------:R-:W-:Y:S02]  /*4050*/  @!P0 IMAD R8, R13, R40, R2 ;  /* 0x000000280d088224 */ /* 0x000fe400078e0202 */
[----:B------:R-:W-:Y:S02]  /*4060*/  @!P0 IMAD.MOV.U32 R2, RZ, RZ, R0 ;  /* 0x000000ffff028224 */ /* 0x000fe400078e0000 */
[----:B------:R-:W-:Y:S02]  /*4070*/  IMAD R11, R3, R12, R11 ;  /* 0x0000000c030b7224 */ /* 0x000fe400078e020b */
[----:B------:R-:W-:Y:S02]  /*4080*/  IMAD R10, R6, R9, R10 ;  /* 0x00000009060a7224 */ /* 0x000fe400078e020a */
[----:B------:R-:W-:Y:S02]  /*4090*/  IMAD R11, R2, R3, R11 ;  /* 0x00000003020b7224 */ /* 0x000fe400078e020b */
[----:B------:R-:W-:Y:S02]  /*40a0*/  IMAD R10, R8, R6, R10 ;  /* 0x00000006080a7224 */ /* 0x000fe400078e020a */
.L_x_72:
[----:B------:R-:W-:Y:S05]  /*40b0*/  BRA.U UP1, `(.L_x_73) ;  /* 0x0000000101107547 */ /* 0x000fea000b800000 */
[----:B------:R-:W-:Y:S04]  /*40c0*/  MOV R2, UR6 ;  /* 0x0000000600027c02 */ /* 0x000fe80008000f00 */
[----:B------:R-:W-:Y:S04]  /*40d0*/  SHF.L.U32 R2, R2, 0x1f, RZ ;  /* 0x0000001f02027819 */ /* 0x000fe800000006ff */
[----:B------:R-:W2:Y:S02]  /*40e0*/  SYNCS.PHASECHK.TRANS64.TRYWAIT P0, [UR7+0xb8], R2 ;  /* 0x0000b802ff0075a7 */ /* 0x000ea40008001107 */
[----:B--2---:R-:W-:Y:S05]  /*40f0*/  @!P0 BRA `(.L_x_74) ;  /* 0x0000005800008947 */ /* 0x004fea0003800000 */
.L_x_73:
[----:B------:R-:W-:Y:S02]  /*4100*/  R2UR UR35, R15 ;  /* 0x000000000f2372ca */ /* 0x000fe400000e0000 */
[----:B------:R-:W-:Y:S02]  /*4110*/  R2UR UR34, R14 ;  /* 0x000000000e2272ca */ /* 0x000fe400000e0000 */
[----:B------:R-:W-:Y:S02]  /*4120*/  ISETP.NE.U32.AND P2, PT, RZ, UR4, PT ;  /* 0x00000004ff007c0c */ /* 0x000fe4000bf45070 */
[----:B------:R-:W-:Y:S02]  /*4130*/  SHF.L.U32 R14, R29, 0x1f, RZ ;  /* 0x0000001f1d0e7819 */ /* 0x000fe400000006ff */
[----:B------:R-:W-:Y:S05]  /*4140*/  ISETP.NE.AND.EX P2, PT, RZ, UR5, PT, P2 ;  /* 0x00000005ff007c0c */ /* 0x000fea000bf45320 */
[----:B------:R-:W-:Y:S02]  /*4150*/  USHF.L.U32 UR35, UR35, 0x6, URZ ;  /* 0x0000000623237899 */ /* 0x000fe400080006ff */
[----:B------:R-:W-:Y:S01]  /*4160*/  USHF.L.U32 UR34, UR34, 0x8, URZ ;  /* 0x0000000822227899 */ /* 0x000fe200080006ff */
[----:B------:R-:W-:Y:S11]  /*4170*/  BRA.U !UP3, `(.L_x_75) ;  /* 0x000000010b347547 */ /* 0x000ff6000b800000 */
[----:B------:R-:W-:Y:S01]  /*4180*/  UPLOP3.LUT UP0, UPT, UPT, UPT, UP2, 0x80, 0x8 ;  /* 0x000000000008789c */ /* 0x000fe20003f0f020 */
[----:B--2---:R-:W-:Y:S02]  /*4190*/  HFMA2 R0, -RZ, RZ, 0, 5.9604644775390625e-08 ;  /* 0x00000001ff007431 */ /* 0x004fe400000001ff */
[----:B------:R-:W-:Y:S03]  /*41a0*/  IMAD.MOV.U32 R96, RZ, RZ, 0x1 ;  /* 0x00000001ff607424 */ /* 0x000fe600078e00ff */
[----:B------:R-:W-:Y:S05]  /*41b0*/  PLOP3.LUT P0, PT, PT, PT, UP0, 0x80, 0x8 ;  /* 0x000000000008781c */ /* 0x000fea0003f0f008 */
[----:B------:R-:W2:Y:S01]  /*41c0*/  @UP0 LDCU.64 UR10, c[0x0][0x888] ;  /* 0x00011100ff0a07ac */ /* 0x000ea20008000a00 */
[----:B------:R-:W-:Y:S07]  /*41d0*/  @UP0 UIMAD UR8, UR36, UR4, URZ ;  /* 0x00000004240802a4 */ /* 0x000fee000f8e02ff */
[----:B------:R-:W-:Y:S01]  /*41e0*/  @!P0 PRMT R96, R0, 0x7610, R96 ;  /* 0x0000761000608816 */ /* 0x000fe20000000060 */
[----:B--2---:R-:W-:Y:S03]  /*41f0*/  @UP0 UIMAD.WIDE UR10, UR8, 0x4, UR10 ;  /* 0x00000004080a08a5 */ /* 0x004fe6000f8e020a */
[----:B------:R-:W2:Y:S03]  /*4200*/  @!UP0 LDCU UR8, c[0x0][0x880] ;  /* 0x00011000ff0887ac */ /* 0x000ea60008000800 */
[----:B------:R-:W-:Y:S01]  /*4210*/  IMAD.U32 R8, RZ, RZ, UR10 ;  /* 0x0000000aff087e24 */ /* 0x000fe2000f8e00ff */
[----:B------:R-:W-:Y:S05]  /*4220*/  MOV R9, UR11 ;  /* 0x0000000b00097c02 */ /* 0x000fea0008000f00 */
[----:B-----5:R3:W5:Y:S02]  /*4230*/  @P0 LDG.E R49, desc[UR46][R8.64] ;  /* 0x0000002e08310981 */ /* 0x020764000c1e1900 */
[----:B--23--:R-:W-:Y:S07]  /*4240*/  @!P0 IMAD.U32 R49, RZ, RZ, UR8 ;  /* 0x00000008ff318e24 */ /* 0x00cfee000f8e00ff */
.L_x_75:
[----:B-----5:R-:W-:Y:S01]  /*4250*/  @!P2 FSETP.EQ.AND P0, PT, R49, RZ, PT ;  /* 0x000000ff3100a20b */ /* 0x020fe20003f02000 */
[----:B------:R-:W-:Y:S01]  /*4260*/  @!UPT UIADD3 URZ, UPT, UPT, URZ, URZ, URZ ;  /* 0x000000fffffff290 */ /* 0x000fe2000fffe0ff */
[----:B------:R-:W-:Y:S11]  /*4270*/  @!P2 BRA `(.L_x_76) ;  /* 0x000000000014a947 */ /* 0x000ff60003800000 */
[----:B------:R-:W-:Y:S02]  /*4280*/  LOP3.LUT P2, RZ, R96, 0xff, RZ, 0xc0, !PT ;  /* 0x000000ff60ff7812 */ /* 0x000fe4000784c0ff */
[----:B------:R-:W-:Y:S04]  /*4290*/  PLOP3.LUT P0, PT, PT, PT, UP0, 0x80, 0x8 ;  /* 0x000000000008781c */ /* 0x000fe80003f0f008 */
[----:B------:R-:W-:Y:S07]  /*42a0*/  PLOP3.LUT P0, PT, P0, PT, PT, 0x8, 0x80 ;  /* 0x000000000080781c */ /* 0x000fee000070e170 */
[----:B------:R-:W-:Y:S11]  /*42b0*/  @P2 FSETP.EQ.AND P0, PT, R49, RZ, PT ;  /* 0x000000ff3100220b */ /* 0x000ff60003f02000 */
[----:B------:R-:W-:Y:S02]  /*42c0*/  @!UPT UIADD3 URZ, UPT, UPT, URZ, URZ, URZ ;  /* 0x000000fffffff290 */ /* 0x000fe4000fffe0ff */
.L_x_76:
[----:B------:R-:W3:Y:S01]  /*42d0*/  SYNCS.PHASECHK.TRANS64.TRYWAIT P2, [UR7+0x90], R14 ;  /* 0x0000900eff0075a7 */ /* 0x000ee20008041107 */
[----:B------:R-:W-:Y:S04]  /*42e0*/  ELECT P4, URZ, PT ;  /* 0x0000000000ff782f */ /* 0x000fe80003880000 */
[----:B------:R-:W-:Y:S11]  /*42f0*/  PLOP3.LUT P4, PT, P0, P4, PT, 0xf2, 0x2f ;  /* 0x00000000002f781c */ /* 0x000ff60000789e72 */
[----:B------:R-:W-:Y:S02]  /*4300*/  @!UPT UIADD3 URZ, UPT, UPT, URZ, URZ, URZ ;  /* 0x000000fffffff290 */ /* 0x000fe4000fffe0ff */
[----:B-1----:R-:W-:Y:S05]  /*4310*/  @!P4 IADD3 R8, P0, PT, R30, 0x580, RZ ;  /* 0x000005801e08c810 */ /* 0x002fea0007f1e0ff */
[----:B--2---:R-:W-:Y:S01]  /*4320*/  @!P4 IMAD.X R2, RZ, RZ, R31, P0 ;  /* 0x000000ffff02c224 */ /* 0x004fe200000e061f */
[----:B---3--:R-:W-:Y:S07]  /*4330*/  @!P2 BRA `(.L_x_77) ;  /* 0x000000540088a947 */ /* 0x008fee0003800000 */
.L_x_164:
[----:B------:R-:W-:Y:S01]  /*4340*/  @!P4 R2UR UR8, R2 ;  /* 0x000000000208c2ca */ /* 0x000fe200000e0000 */
[----:B------:R-:W-:Y:S01]  /*4350*/  VOTEU.ALL UP1, P4 ;  /* 0x0000000000ff7886 */ /* 0x000fe20002020000 */
[----:B------:R-:W-:Y:S01]  /*4360*/  @!P4 R2UR UR9, R8 ;  /* 0x000000000809c2ca */ /* 0x000fe200000e0000 */
[----:B-1----:R-:W-:Y:S01]  /*4370*/  @!P4 IMAD.MOV.U32 R0, RZ, RZ, 0x1000 ;  /* 0x00001000ff00c424 */ /* 0x002fe200078e00ff */
[----:B------:R-:W-:Y:S01]  /*4380*/  UMOV UR10, 0x0 ;  /* 0x00000000000a7882 */ /* 0x000fe20000000000 */
[----:B------:R-:W-:Y:S01]  /*4390*/  UMOV UR11, 0x10000000 ;  /* 0x10000000000b7882 */ /* 0x000fe20000000000 */
[----:B------:R-:W-:Y:S01]  /*43a0*/  @!UP1 UIADD3 UR32, UPT, UPT, UR7, 0x200, URZ ;  /* 0x0000020007209890 */ /* 0x000fe2000fffe0ff */
[----:B------:R-:W-:Y:S06]  /*43b0*/  VOTEU.ALL UP1, P4 ;  /* 0x0000000000ff7886 */ /* 0x000fec0002020000 */
[----:B------:R-:W-:Y:S01]  /*43c0*/  IMAD.U32 R9, RZ, RZ, UR8 ;  /* 0x00000008ff097e24 */ /* 0x000fe2000f8e00ff */
[----:B------:R-:W-:Y:S01]  /*43d0*/  UPRMT UR8, UR37, 0x654, UR33 ;  /* 0x0000065425087896 */ /* 0x000fe20008000021 */
[----:B------:R-:W-:Y:S03]  /*43e0*/  IMAD.U32 R8, RZ, RZ, UR9 ;  /* 0x00000009ff087e24 */ /* 0x000fe6000f8e00ff */
[----:B------:R-:W-:Y:S02]  /*43f0*/  @!P4 R2UR UR15, R9 ;  /* 0x00000000090fc2ca */ /* 0x000fe400000e0000 */
[----:B------:R-:W-:Y:S02]  /*4400*/  @!P4 R2UR UR14, R8 ;  /* 0x00000000080ec2ca */ /* 0x000fe400000e0000 */
[----:B------:R-:W-:Y:S05]  /*4410*/  @!P4 IADD3 R8, P0, PT, R30, 0x580, RZ ;  /* 0x000005801e08c810 */ /* 0x000fea0007f1e0ff */
[----:B------:R-:W-:Y:S06]  /*4420*/  @!P4 IMAD.X R2, RZ, RZ, R31, P0 ;  /* 0x000000ffff02c224 */ /* 0x000fec00000e061f */
[----:B------:R1:W-:Y:S01]  /*4430*/  @!UP1 UTMALDG.3D [UR32], [UR14], desc[UR10] ;  /* 0x00000a200e0095b4 */ /* 0x0003e20008011000 */
[----:B------:R1:W-:Y:S01]  /*4440*/  @!P4 SYNCS.ARRIVE.TRANS64.RED.A0TR RZ, [UR7+0x70], R0 ;  /* 0x00007000ffffc9a7 */ /* 0x0003e20008300407 */
[----:B------:R-:W-:Y:S01]  /*4450*/  SYNCS.ARRIVE.TRANS64.RED.A1T0 RZ, [UR8], RZ ;  /* 0x000000ffffff79a7 */ /* 0x000fe20008100408 */
[----:B------:R-:W2:Y:S02]  /*4460*/  SYNCS.PHASECHK.TRANS64.TRYWAIT P2, [UR7+0x98], R14 ;  /* 0x0000980eff0075a7 */ /* 0x000ea40008041107 */
[----:B-12---:R-:W-:Y:S05]  /*4470*/  @!P2 BRA `(.L_x_78) ;  /* 0x000000540050a947 */ /* 0x006fea0003800000 */
.L_x_166:
[----:B------:R-:W-:Y:S01]  /*4480*/  @!P4 R2UR UR8, R2 ;  /* 0x000000000208c2ca */ /* 0x000fe200000e0000 */
[----:B------:R-:W-:Y:S01]  /*4490*/  VOTEU.ALL UP1, P4 ;  /* 0x0000000000ff7886 */ /* 0x000fe20002020000 */
[----:B------:R-:W-:Y:S01]  /*44a0*/  @!P4 R2UR UR9, R8 ;  /* 0x000000000809c2ca */ /* 0x000fe200000e0000 */
[----:B-1----:R-:W-:Y:S01]  /*44b0*/  @!P4 IMAD.MOV.U32 R0, RZ, RZ, 0x1000 ;  /* 0x00001000ff00c424 */ /* 0x002fe200078e00ff */
[----:B------:R-:W-:Y:S01]  /*44c0*/  UMOV UR10, 0x0 ;  /* 0x00000000000a7882 */ /* 0x000fe20000000000 */
[----:B------:R-:W-:Y:S01]  /*44d0*/  UMOV UR11, 0x10000000 ;  /* 0x10000000000b7882 */ /* 0x000fe20000000000 */
[----:B------:R-:W-:Y:S02]  /*44e0*/  @!UP1 UIADD3 UR26, UPT, UPT, UR34, 0x40, URZ ;  /* 0x00000040221a9890 */ /* 0x000fe4000fffe0ff */
[----:B------:R-:W-:Y:S01]  /*44f0*/  @!UP1 UIADD3 UR24, UPT, UPT, UR7, 0x1200, URZ ;  /* 0x0000120007189890 */ /* 0x000fe2000fffe0ff */
[----:B------:R-:W-:Y:S01]  /*4500*/  VOTEU.ALL UP1, P4 ;  /* 0x0000000000ff7886 */ /* 0x000fe20002020000 */
[----:B------:R-:W-:Y:S01]  /*4510*/  UMOV UR27, UR35 ;  /* 0x00000023001b7c82 */ /* 0x000fe20008000000 */
[----:B------:R-:W-:Y:S02]  /*4520*/  UMOV UR28, UR36 ;  /* 0x00000024001c7c82 */ /* 0x000fe40008000000 */
        /* <DEDUP_REMOVED lines=12> */
.L_x_168:
[----:B------:R-:W2:Y:S01]  /*45f0*/  LDC.64 R12, c[0x0][0xb18] ;  /* 0x0002c600ff0c7b82 */ /* 0x000ea20000000a00 */
[----:B------:R-:W-:Y:S01]  /*4600*/  @!P4 R2UR UR8, R2 ;  /* 0x000000000208c2ca */ /* 0x000fe200000e0000 */
[----:B------:R-:W-:Y:S01]  /*4610*/  VOTEU.ALL UP1, P4 ;  /* 0x0000000000ff7886 */ /* 0x000fe20002020000 */
[----:B------:R-:W-:Y:S01]  /*4620*/  @!P4 R2UR UR9, R8 ;  /* 0x000000000809c2ca */ /* 0x000fe200000e0000 */
[----:B-1----:R-:W-:Y:S01]  /*4630*/  @!P4 IMAD.MOV.U32 R0, RZ, RZ, 0x1000 ;  /* 0x00001000ff00c424 */ /* 0x002fe200078e00ff */
[----:B------:R-:W-:Y:S03]  /*4640*/  UMOV UR10, 0x0 ;  /* 0x00000000000a7882 */ /* 0x000fe60000000000 */
[----:B------:R-:W1:Y:S01]  /*4650*/  @!P1 LDC R2, c[0x0][0xb0c] ;  /* 0x0002c300ff029b82 */ /* 0x000e620000000800 */
[----:B------:R-:W-:Y:S01]  /*4660*/  @!UP1 UIADD3 UR18, UPT, UPT, UR34, 0x80, URZ ;  /* 0x0000008022129890 */ /* 0x000fe2000fffe0ff */
[----:B------:R-:W-:Y:S01]  /*4670*/  @P3 SHF.R.U32.HI R26, RZ, 0x10, R21 ;  /* 0x00000010ff1a3819 */ /* 0x000fe20000011615 */
[----:B------:R-:W-:Y:S01]  /*4680*/  @!UP1 UIADD3 UR16, UPT, UPT, UR7, 0x2200, URZ ;  /* 0x0000220007109890 */ /* 0x000fe2000fffe0ff */
[----:B------:R-:W-:Y:S01]  /*4690*/  VIADD R28, R28, 0x1 ;  /* 0x000000011c1c7836 */ /* 0x000fe20000000000 */
[----:B------:R-:W-:Y:S01]  /*46a0*/  VOTEU.ALL UP1, P4 ;  /* 0x0000000000ff7886 */ /* 0x000fe20002020000 */
[----:B------:R-:W-:Y:S01]  /*46b0*/  UMOV UR11, 0x10000000 ;  /* 0x10000000000b7882 */ /* 0x000fe20000000000 */
[----:B------:R-:W-:Y:S01]  /*46c0*/  UMOV UR19, UR35 ;  /* 0x0000002300137c82 */ /* 0x000fe20008000000 */
[----:B------:R-:W-:Y:S01]  /*46d0*/  IMAD.U32 R9, RZ, RZ, UR8 ;  /* 0x00000008ff097e24 */ /* 0x000fe2000f8e00ff */
[----:B------:R-:W-:Y:S01]  /*46e0*/  UMOV UR20, UR36 ;  /* 0x0000002400147c82 */ /* 0x000fe20008000000 */
[----:B------:R-:W-:Y:S01]  /*46f0*/  IMAD.U32 R8, RZ, RZ, UR9 ;  /* 0x00000009ff087e24 */ /* 0x000fe2000f8e00ff */
[----:B------:R-:W-:Y:S02]  /*4700*/  UPRMT UR8, UR37, 0x654, UR17 ;  /* 0x0000065425087896 */ /* 0x000fe40008000011 */
[----:B------:R-:W-:Y:S02]  /*4710*/  @!P4 R2UR UR15, R9 ;  /* 0x00000000090fc2ca */ /* 0x000fe400000e0000 */
[----:B------:R-:W-:Y:S02]  /*4720*/  @!P4 R2UR UR14, R8 ;  /* 0x00000000080ec2ca */ /* 0x000fe400000e0000 */
[----:B------:R-:W3:Y:S11]  /*4730*/  LDC.64 R8, c[0x0][0xb10] ;  /* 0x0002c400ff087b82 */ /* 0x000ef60000000a00 */
[----:B------:R1:W-:Y:S01]  /*4740*/  @!UP1 UTMALDG.3D [UR16], [UR14], desc[UR10] ;  /* 0x00000a100e0095b4 */ /* 0x0003e20008011000 */
[----:B------:R5:W-:Y:S01]  /*4750*/  @!P4 SYNCS.ARRIVE.TRANS64.RED.A0TR RZ, [UR7+0x80], R0 ;  /* 0x00008000ffffc9a7 */ /* 0x000be20008300407 */
[C---:B---3--:R-:W-:Y:S01]  /*4760*/  @!P1 IMAD.HI.U32 R8, R11.reuse, R8, RZ ;  /* 0x000000080b089227 */ /* 0x048fe200078e00ff */
[----:B--2---:R-:W-:Y:S02]  /*4770*/  @!P1 ISETP.NE.AND P0, PT, R12, 0x1, PT ;  /* 0x000000010c00980c */ /* 0x004fe40003f05270 */
[----:B-1----:R-:W-:Y:S01]  /*4780*/  @!P1 ISETP.NE.AND P2, PT, R2, 0x1, PT ;  /* 0x000000010200980c */ /* 0x002fe20003f45270 */
[----:B------:R-:W-:Y:S01]  /*4790*/  SYNCS.ARRIVE.TRANS64.RED.A1T0 RZ, [UR8], RZ ;  /* 0x000000ffffff79a7 */ /* 0x000fe20008100408 */
[C---:B------:R-:W-:Y:S01]  /*47a0*/  @!P1 IMAD.HI.U32 R13, R10.reuse, R13, RZ ;  /* 0x0000000d0a0d9227 */ /* 0x040fe200078e00ff */
[----:B------:R-:W-:Y:S04]  /*47b0*/  @!P1 SHF.R.U32.HI R8, RZ, R9, R8 ;  /* 0x00000009ff089219 */ /* 0x000fe80000011608 */
[----:B------:R-:W-:Y:S01]  /*47c0*/  @!P1 SEL R8, R11, R8, !P2 ;  /* 0x000000080b089207 */ /* 0x000fe20005000000 */
[----:B------:R-:W1:Y:S01]  /*47d0*/  SYNCS.PHASECHK.TRANS64.TRYWAIT P5, [UR7+0xa8], R14 ;  /* 0x0000a80eff0075a7 */ /* 0x000e6200080a1107 */
[----:B-----5:R-:W2:Y:S02]  /*47e0*/  @!P1 LDC R0, c[0x0][0xb20] ;  /* 0x0002c800ff009b82 */ /* 0x020ea40000000800 */
[----:B--2---:R-:W-:Y:S04]  /*47f0*/  @!P1 SHF.R.U32.HI R0, RZ, R0, R13 ;  /* 0x00000000ff009219 */ /* 0x004fe8000001160d */
[----:B------:R-:W-:Y:S05]  /*4800*/  @!P1 SEL R9, R10, R0, !P0 ;  /* 0x000000000a099207 */ /* 0x000fea0004000000 */
[----:B------:R-:W-:Y:S02]  /*4810*/  @!P1 IMAD.IADD R0, R9, 0x1, -R8 ;  /* 0x0000000109009824 */ /* 0x000fe400078e0a08 */
[----:B------:R-:W-:Y:S02]  /*4820*/  @!P1 IMAD.IADD R8, R8, 0x1, -R9 ;  /* 0x0000000108089824 */ /* 0x000fe400078e0a09 */
[----:B------:R-:W-:Y:S02]  /*4830*/  @!P1 IMAD R11, R0, R2, R11 ;  /* 0x00000002000b9224 */ /* 0x000fe400078e020b */
[----:B------:R-:W-:Y:S01]  /*4840*/  @!P1 IMAD R10, R8, R12, R10 ;  /* 0x0000000c080a9224 */ /* 0x000fe200078e020a */
[----:B-1----:R-:W-:Y:S06]  /*4850*/  @!P5 BRA `(.L_x_80) ;  /* 0x000000500088d947 */ /* 0x002fec0003800000 */
.L_x_170:
[----:B------:R-:W-:Y:S01]  /*4860*/  @!P4 IADD3 R2, P0, PT, R30, 0x580, RZ ;  /* 0x000005801e02c810 */ /* 0x000fe20007f1e0ff */
[----:B------:R-:W-:Y:S01]  /*4870*/  VOTEU.ALL UP1, P4 ;  /* 0x0000000000ff7886 */ /* 0x000fe20002020000 */
[----:B------:R-:W-:Y:S01]  /*4880*/  UMOV UR18, 0x0 ;  /* 0x0000000000127882 */ /* 0x000fe20000000000 */
[----:B------:R-:W-:Y:S01]  /*4890*/  UMOV UR19, 0x10000000 ;  /* 0x1000000000137882 */ /* 0x000fe20000000000 */
[----:B------:R-:W-:Y:S01]  /*48a0*/  @!P4 R2UR UR9, R2 ;  /* 0x000000000209c2ca */ /* 0x000fe200000e0000 */
[----:B-1----:R-:W-:Y:S01]  /*48b0*/  @!P4 IMAD.X R0, RZ, RZ, R31, P0 ;  /* 0x000000ffff00c224 */ /* 0x002fe200000e061f */
[----:B------:R-:W-:Y:S01]  /*48c0*/  @!UP1 UIADD3 UR10, UPT, UPT, UR34, 0xc0, URZ ;  /* 0x000000c0220a9890 */ /* 0x000fe2000fffe0ff */
[----:B------:R-:W-:Y:S01]  /*48d0*/  ISETP.NE.AND P0, PT, R28, 0x2, PT ;  /* 0x000000021c00780c */ /* 0x000fe20003f05270 */
[----:B------:R-:W-:Y:S01]  /*48e0*/  UMOV UR11, UR35 ;  /* 0x00000023000b7c82 */ /* 0x000fe20008000000 */
[----:B------:R-:W-:Y:S01]  /*48f0*/  UMOV UR12, UR36 ;  /* 0x00000024000c7c82 */ /* 0x000fe20008000000 */
[----:B------:R-:W-:Y:S01]  /*4900*/  @!P4 R2UR UR8, R0 ;  /* 0x000000000008c2ca */ /* 0x000fe200000e0000 */
[----:B------:R-:W-:Y:S01]  /*4910*/  IMAD.IADD R14, R10, 0x1, R94 ;  /* 0x000000010a0e7824 */ /* 0x000fe200078e025e */
[----:B------:R-:W-:Y:S01]  /*4920*/  @P3 R2UR UR36, R26 ;  /* 0x000000001a2432ca */ /* 0x000fe200000e0000 */
[----:B------:R-:W-:Y:S01]  /*4930*/  IMAD.IADD R15, R11, 0x1, R95 ;  /* 0x000000010b0f7824 */ /* 0x000fe200078e025f */
[----:B------:R-:W-:Y:S02]  /*4940*/  SEL R0, RZ, 0x1, P0 ;  /* 0x00000001ff007807 */ /* 0x000fe40000000000 */
[----:B------:R-:W-:Y:S01]  /*4950*/  LOP3.LUT R29, R29, 0x1, RZ, 0x3c, !PT ;  /* 0x000000011d1d7812 */ /* 0x000fe200078e3cff */
[----:B------:R-:W-:Y:S01]  /*4960*/  IMAD.U32 R8, RZ, RZ, UR9 ;  /* 0x00000009ff087e24 */ /* 0x000fe2000f8e00ff */
[----:B------:R-:W-:Y:S01]  /*4970*/  @!UP1 UIADD3 UR9, UPT, UPT, UR7, 0x88, URZ ;  /* 0x0000008807099890 */ /* 0x000fe2000fffe0ff */
[----:B------:R-:W-:Y:S02]  /*4980*/  LOP3.LUT R27, R27, R0, RZ, 0x3c, !PT ;  /* 0x000000001b1b7212 */ /* 0x000fe400078e3cff */
[----:B------:R-:W-:Y:S02]  /*4990*/  SEL R28, R28, RZ, P0 ;  /* 0x000000ff1c1c7207 */ /* 0x000fe40000000000 */
[----:B------:R-:W-:Y:S01]  /*49a0*/  IMAD.U32 R9, RZ, RZ, UR8 ;  /* 0x00000008ff097e24 */ /* 0x000fe2000f8e00ff */
[----:B------:R-:W-:Y:S01]  /*49b0*/  @!P4 R2UR UR14, R8 ;  /* 0x00000000080ec2ca */ /* 0x000fe200000e0000 */
[----:B------:R-:W-:Y:S01]  /*49c0*/  @!UP1 UIADD3 UR8, UPT, UPT, UR7, 0x3200, URZ ;  /* 0x0000320007089890 */ /* 0x000fe2000fffe0ff */
[----:B------:R-:W-:Y:S02]  /*49d0*/  VOTEU.ALL UP1, P4 ;  /* 0x0000000000ff7886 */ /* 0x000fe40002020000 */
[----:B------:R-:W-:Y:S11]  /*49e0*/  @!P4 R2UR UR15, R9 ;  /* 0x00000000090fc2ca */ /* 0x000ff600000e0000 */
[----:B------:R-:W-:Y:S02]  /*49f0*/  @!UPT UIADD3 URZ, UPT, UPT, URZ, URZ, URZ ;  /* 0x000000fffffff290 */ /* 0x000fe4000fffe0ff */
[----:B------:R2:W-:Y:S01]  /*4a00*/  @!UP1 UTMALDG.3D [UR8], [UR14], desc[UR18] ;  /* 0x000012080e0095b4 */ /* 0x0005e20008011000 */
[----:B------:R2:W-:Y:S01]  /*4a10*/  @!P4 SYNCS.ARRIVE.TRANS64.RED.A0TR RZ, [UR7+0x88], R25 ;  /* 0x00008819ffffc9a7 */ /* 0x0005e20008300407 */
[----:B------:R-:W-:Y:S01]  /*4a20*/  UPLOP3.LUT UP1, UPT, UPT, UPT, UPT, 0x80, 0x8 ;  /* 0x000000000008789c */ /* 0x000fe20003f2f070 */
[----:B------:R-:W-:Y:S01]  /*4a30*/  SYNCS.ARRIVE.TRANS64.RED.A1T0 RZ, [UR13], RZ ;  /* 0x000000ffffff79a7 */ /* 0x000fe2000810040d */
[----:B------:R-:W-:Y:S09]  /*4a40*/  @P3 BRA `(.L_x_81) ;  /* 0xfffffff000a03947 */ /* 0x000ff2000383ffff */
[----:B------:R-:W-:-:S04]  /*4a50*/  SHF.L.U32 R2, R29, 0x1f, RZ ;  /* 0x0000001f1d027819 */ /* 0x000fc800000006ff */
[----:B------:R-:W1:Y:S02]  /*4a60*/  SYNCS.PHASECHK.TRANS64.TRYWAIT P0, [UR7+0x90], R2 ;  /* 0x00009002ff0075a7 */ /* 0x000e640008001107 */
[----:B-1----:R-:W-:Y:S05]  /*4a70*/  @!P0 BRA `(.L_x_82) ;  /* 0x0000005000188947 */ /* 0x002fea0003800000 */
.L_x_172:
[----:B------:R-:W3:Y:S02]  /*4a80*/  SYNCS.PHASECHK.TRANS64.TRYWAIT P0, [UR7+0x98], R2 ;  /* 0x00009802ff0075a7 */ /* 0x000ee40008001107 */
[----:B---3--:R-:W-:Y:S05]  /*4a90*/  @!P0 BRA `(.L_x_83) ;  /* 0x0000005000288947 */ /* 0x008fea0003800000 */
.L_x_174:
[----:B------:R-:W3:Y:S02]  /*4aa0*/  SYNCS.PHASECHK.TRANS64.TRYWAIT P0, [UR7+0xa0], R2 ;  /* 0x0000a002ff0075a7 */ /* 0x000ee40008001107 */
[----:B---3--:R-:W-:Y:S05]  /*4ab0*/  @!P0 BRA `(.L_x_84) ;  /* 0x0000005000388947 */ /* 0x008fea0003800000 */
.L_x_176:
[----:B-1----:R-:W-:-:S07]  /*4ac0*/  MOV R0, UR7 ;  /* 0x0000000700007c02 */ /* 0x002fce0008000f00 */
.L_x_85:
[----:B-1----:R-:W-:-:S04]  /*4ad0*/  SHF.L.U32 R2, R29, 0x1f, RZ ;  /* 0x0000001f1d027819 */ /* 0x002fc800000006ff */
[----:B------:R1:W3:Y:S03]  /*4ae0*/  SYNCS.PHASECHK.TRANS64.TRYWAIT P0, [R0+URZ+0xa8], R2 ;  /* 0x0000a802000075a7 */ /* 0x0002e600080011ff */
[----:B---3--:R-:W-:Y:S05]  /*4af0*/  @!P0 NANOSLEEP.SYNCS 0x989680 ;  /* 0x009896800000895d */ /* 0x008fea0003900000 */
[----:B------:R-:W3:Y:S02]  /*4b00*/  @!P0 SYNCS.PHASECHK.TRANS64 P0, [R0+URZ+0xa8], R2 ;  /* 0x0000a802000085a7 */ /* 0x000ee400080010ff */
[----:B--23--:R-:W-:Y:S05]  /*4b10*/  @P0 EXIT ;  /* 0x000000000000094d */ /* 0x00cfea0003800000 */
[----:B------:R-:W-:Y:S05]  /*4b20*/  BRA `(.L_x_85) ;  /* 0xfffffffc00e87947 */ /* 0x000fea000383ffff */
.L_x_70:
[----:B------:R-:W-:-:S06]  /*4b30*/  UISETP.GE.AND UP1, UPT, UR8, 0x4, UPT ;  /* 0x000000040800788c */ /* 0x000fcc000bf26270 */
[----:B------:R-:W-:-:S13]  /*4b40*/  PLOP3.LUT P0, PT, PT, PT, UP1, 0x80, 0x8 ;  /* 0x000000000008781c */ /* 0x000fda0003f0f018 */
[----:B------:R-:W-:Y:S05]  /*4b50*/  @!P0 EXIT ;  /* 0x000000000000894d */ /* 0x000fea0003800000 */
[----:B------:R-:W-:Y:S01]  /*4b60*/  BAR.SYNC.DEFER_BLOCKING 0x6, 0xa0 ;  /* 0x0182800000007b1d */ /* 0x000fe20000010000 */
[C---:B------:R-:W-:Y:S01]  /*4b70*/  IMAD.SHL.U32 R3, R108.reuse, 0x40, RZ ;  /* 0x000000406c037824 */ /* 0x040fe200078e00ff */
[C---:B------:R-:W-:Y:S01]  /*4b80*/  LOP3.LUT R110, R108.reuse, 0x60, RZ, 0xc0, !PT ;  /* 0x000000606c6e7812 */ /* 0x040fe200078ec0ff */
[C---:B------:R-:W-:Y:S01]  /*4b90*/  IMAD.SHL.U32 R100, R108.reuse, 0x20, RZ ;  /* 0x000000206c647824 */ /* 0x040fe200078e00ff */
[----:B------:R-:W-:Y:S01]  /*4ba0*/  CS2R R106, SRZ ;  /* 0x00000000006a7805 */ /* 0x000fe2000001ff00 */
[C---:B------:R-:W-:Y:S01]  /*4bb0*/  IMAD.SHL.U32 R4, R108.reuse, 0x2, RZ ;  /* 0x000000026c047824 */ /* 0x040fe200078e00ff */
[----:B------:R-:W-:Y:S02]  /*4bc0*/  UMOV UR49, 0x400 ;  /* 0x0000040000317882 */ /* 0x000fe40000000000 */
[----:B------:R-:W1:Y:S01]  /*4bd0*/  LDC R99, c[0x0][0x370] ;  /* 0x0000dc00ff637b82 */ /* 0x000e620000000800 */
[----:B------:R-:W-:Y:S01]  /*4be0*/  ULEA UR49, UR37, UR49, 0x18 ;  /* 0x0000003125317291 */ /* 0x000fe2000f8ec0ff */
[----:B------:R-:W-:Y:S01]  /*4bf0*/  LOP3.LUT R2, R3, 0x180, RZ, 0xc0, !PT ;  /* 0x0000018003027812 */ /* 0x000fe200078ec0ff */
[----:B------:R-:W-:Y:S01]  /*4c00*/  IMAD.U32 R46, R108, 0x10000, RZ ;  /* 0x000100006c2e7824 */ /* 0x000fe200078e00ff */
[----:B------:R-:W-:Y:S01]  /*4c10*/  LOP3.LUT R100, R100, 0xc00, RZ, 0xc0, !PT ;  /* 0x00000c0064647812 */ /* 0x000fe200078ec0ff */
[----:B------:R-:W-:Y:S01]  /*4c20*/  UIADD3 UR4, UPT, UPT, UR49, 0x4200, URZ ;  /* 0x0000420031047890 */ /* 0x000fe2000fffe0ff */
[----:B------:R-:W-:Y:S01]  /*4c30*/  LOP3.LUT R4, R2, 0x20, R4, 0xf8, !PT ;  /* 0x0000002002047812 */ /* 0x000fe200078ef804 */
[----:B------:R-:W-:Y:S01]  /*4c40*/  IMAD.SHL.U32 R2, R108, 0x8, RZ ;  /* 0x000000086c027824 */ /* 0x000fe200078e00ff */
[----:B------:R-:W2:Y:S01]  /*4c50*/  LDC R42, c[0x0][0xb0c] ;  /* 0x0002c300ff2a7b82 */ /* 0x000ea20000000800 */
[----:B------:R-:W-:Y:S01]  /*4c60*/  LOP3.LUT R100, R100, 0x40, R3, 0xf8, !PT ;  /* 0x0000004064647812 */ /* 0x000fe200078ef803 */
[----:B------:R-:W-:Y:S01]  /*4c70*/  IMAD.MOV.U32 R45, RZ, RZ, RZ ;  /* 0x000000ffff2d7224 */ /* 0x000fe200078e00ff */
[----:B------:R-:W-:Y:S01]  /*4c80*/  LOP3.LUT R46, R46, 0x600000, RZ, 0xc0, !PT ;  /* 0x006000002e2e7812 */ /* 0x000fe200078ec0ff */
[----:B------:R-:W-:Y:S01]  /*4c90*/  IMAD.MOV.U32 R112, RZ, RZ, RZ ;  /* 0x000000ffff707224 */ /* 0x000fe200078e00ff */
[----:B------:R-:W-:-:S02]  /*4ca0*/  LOP3.LUT R108, R108, 0x2, RZ, 0xc0, !PT ;  /* 0x000000026c6c7812 */ /* 0x000fc400078ec0ff */
[----:B------:R-:W-:Y:S02]  /*4cb0*/  CS2R R104, SRZ ;  /* 0x0000000000687805 */ /* 0x000fe4000001ff00 */
[----:B------:R-:W-:Y:S01]  /*4cc0*/  LOP3.LUT R2, R4, 0x30, R2, 0x78, !PT ;  /* 0x0000003004027812 */ /* 0x000fe200078e7802 */
[----:B------:R-:W4:Y:S01]  /*4cd0*/  LDC R97, c[0x0][0xb20] ;  /* 0x0002c800ff617b82 */ /* 0x000f220000000800 */
[----:B------:R-:W3:Y:S01]  /*4ce0*/  LDS R0, [UR49+0x170] ;  /* 0x00017031ff007984 */ /* 0x000ee20008000800 */
[----:B------:R-:W-:Y:S01]  /*4cf0*/  LOP3.LUT R100, R100, 0x200, R3, 0xf8, !PT ;  /* 0x0000020064647812 */ /* 0x000fe200078ef803 */
[----:B------:R-:W-:Y:S01]  /*4d00*/  IMAD.MOV R102, RZ, RZ, -R108 ;  /* 0x000000ffff667224 */ /* 0x000fe200078e0a6c */
[----:B------:R-:W1:Y:S01]  /*4d10*/  LDCU.64 UR52, c[0x0][0x348] ;  /* 0x00006900ff3477ac */ /* 0x000e620008000a00 */
[----:B------:R-:W-:Y:S01]  /*4d20*/  IMAD.U32 R109, RZ, RZ, UR4 ;  /* 0x00000004ff6d7e24 */ /* 0x000fe2000f8e00ff */
[----:B------:R-:W-:Y:S02]  /*4d30*/  LOP3.LUT R100, R100, R2, RZ, 0xfc, !PT ;  /* 0x0000000264647212 */ /* 0x000fe400078efcff */
[----:B------:R-:W1:Y:S01]  /*4d40*/  LDC R41, c[0x0][0xb30] ;  /* 0x0002cc00ff297b82 */ /* 0x000e620000000800 */
[----:B------:R-:W1:Y:S01]  /*4d50*/  LDCU.64 UR38, c[0x0][0x888] ;  /* 0x00011100ff2677ac */ /* 0x000e620008000a00 */
[----:B------:R-:W1:Y:S06]  /*4d60*/  LDCU.64 UR44, c[0x0][0x890] ;  /* 0x00011200ff2c77ac */ /* 0x000e6c0008000a00 */
[----:B------:R-:W1:Y:S01]  /*4d70*/  LDC.64 R92, c[0x0][0xb10] ;  /* 0x0002c400ff5c7b82 */ /* 0x000e620000000a00 */
[----:B------:R-:W-:-:S07]  /*4d80*/  UIADD3 UR48, UPT, UPT, UR49, 0x200, URZ ;  /* 0x0000020031307890 */ /* 0x000fce000fffe0ff */
[----:B------:R-:W1:Y:S08]  /*4d90*/  LDC.64 R38, c[0x0][0xb18] ;  /* 0x0002c600ff267b82 */ /* 0x000e700000000a00 */
[----:B------:R-:W1:Y:S08]  /*4da0*/  LDC.64 R36, c[0x0][0xb28] ;  /* 0x0002ca00ff247b82 */ /* 0x000e700000000a00 */
[----:B------:R-:W1:Y:S01]  /*4db0*/  LDC.64 R90, c[0x0][0x8b0] ;  /* 0x00022c00ff5a7b82 */ /* 0x000e620000000a00 */
[----:B---3--:R-:W-:-:S07]  /*4dc0*/  IMAD.IADD R46, R0, 0x1, R46 ;  /* 0x00000001002e7824 */ /* 0x008fce00078e022e */
[----:B------:R-:W3:Y:S08]  /*4dd0*/  LDC.64 R88, c[0x0][0x8a8] ;  /* 0x00022a00ff587b82 */ /* 0x000ef00000000a00 */
[----:B--2-4-:R-:W1:Y:S02]  /*4de0*/  LDC R98, c[0x0][0x374] ;  /* 0x0000dd00ff627b82 */ /* 0x014e640000000800 */
.L_x_127:
[----:B------:R-:W-:Y:S02]  /*4df0*/  LEA R0, R112, UR49, 0x3 ;  /* 0x0000003170007c11 */ /* 0x000fe4000f8e18ff */
[----:B------:R-:W-:Y:S02]  /*4e00*/  SHF.L.U32 R2, R106, 0x1f, RZ ;  /* 0x0000001f6a027819 */ /* 0x000fe400000006ff */
[----:B------:R-:W-:Y:S02]  /*4e10*/  LEA R16, R112, UR49, 0x4 ;  /* 0x0000003170107c11 */ /* 0x000fe4000f8e20ff */
[----:B------:R-:W2:Y:S02]  /*4e20*/  SYNCS.PHASECHK.TRANS64.TRYWAIT P0, [R0+URZ+0xc0], R2 ;  /* 0x0000c002000075a7 */ /* 0x000ea400080011ff */
[----:B-12---:R-:W-:Y:S05]  /*4e30*/  @!P0 BRA `(.L_x_86) ;  /* 0x0000004c00708947 */ /* 0x006fea0003800000 */
.L_x_177:
[----:B------:R-:W4:Y:S01]  /*4e40*/  LDC.64 R10, c[0x0][0xb10] ;  /* 0x0002c400ff0a7b82 */ /* 0x000f220000000a00 */
[----:B------:R-:W3:Y:S01]  /*4e50*/  LDS.128 R16, [R16+0x150] ;  /* 0x0001500010107984 */ /* 0x000ee20000000c00 */
[----:B-1----:R-:W-:Y:S01]  /*4e60*/  ISETP.NE.AND P1, PT, R41, 0x1, PT ;  /* 0x000000012900780c */ /* 0x002fe20003f25270 */
[----:B--2---:R-:W-:Y:S01]  /*4e70*/  VIADD R0, R0, 0xd0 ;  /* 0x000000d000007836 */ /* 0x004fe20000000000 */
[----:B------:R-:W-:Y:S04]  /*4e80*/  ISETP.GE.AND P0, PT, R40, 0x1, PT ;  /* 0x000000012800780c */ /* 0x000fe80003f06270 */
[----:B------:R-:W1:Y:S01]  /*4e90*/  LDC.64 R8, c[0x0][0xb18] ;  /* 0x0002c600ff087b82 */ /* 0x000e620000000a00 */
[----:B------:R-:W-:Y:S01]  /*4ea0*/  PRMT R0, RZ, 0x654, R0 ;  /* 0x00000654ff007816 */ /* 0x000fe20000000000 */
[----:B------:R-:W-:Y:S01]  /*4eb0*/  @!PT LDS RZ, [RZ] ;  /* 0x00000000fffff984 */ /* 0x000fe20000000800 */
[----:B------:R-:W-:Y:S01]  /*4ec0*/  @!PT LDS RZ, [RZ] ;  /* 0x00000000fffff984 */ /* 0x000fe20000000800 */
[----:B------:R-:W-:Y:S01]  /*4ed0*/  @!PT LDS RZ, [RZ] ;  /* 0x00000000fffff984 */ /* 0x000fe20000000800 */
[----:B------:R-:W-:Y:S01]  /*4ee0*/  @!PT LDS RZ, [RZ] ;  /* 0x00000000fffff984 */ /* 0x000fe20000000800 */
[----:B------:R2:W-:Y:S06]  /*4ef0*/  MEMBAR.ALL.CTA ;  /* 0x0000000000007992 */ /* 0x0005ec0000008000 */
[----:B--2---:R-:W2:Y:S01]  /*4f00*/  FENCE.VIEW.ASYNC.S ;  /* 0x00000000000073c6 */ /* 0x004ea20000000000 */
[----:B------:R-:W1:Y:S08]  /*4f10*/  @!P1 LDC R12, c[0x0][0xb20] ;  /* 0x0002c800ff0c9b82 */ /* 0x000e700000000800 */
[----:B------:R-:W1:Y:S01]  /*4f20*/  @!P1 LDC R7, c[0x0][0xb0c] ;  /* 0x0002c300ff079b82 */ /* 0x000e620000000800 */
[----:B--2---:R2:W-:Y:S01]  /*4f30*/  SYNCS.ARRIVE.TRANS64.RED.A1T0 RZ, [R0+URZ], RZ ;  /* 0x000000ff00ff79a7 */ /* 0x0045e200081004ff */
[----:B---3--:R-:W-:Y:S04]  /*4f40*/  LOP3.LUT P4, RZ, R18, 0x1, RZ, 0xc0, !PT ;  /* 0x0000000112ff7812 */ /* 0x008fe8000788c0ff */
[----:B------:R-:W-:Y:S09]  /*4f50*/  P2R R111, PR, RZ, 0x10 ;  /* 0x00000010ff6f7803 */ /* 0x000ff20000000000 */
[----:B------:R-:W-:Y:S02]  /*4f60*/  @P4 MOV R44, R16 ;  /* 0x00000010002c4202 */ /* 0x000fe40000000f00 */
[----:B------:R-:W-:Y:S01]  /*4f70*/  @P4 LOP3.LUT R43, R17, 0xffff, RZ, 0xc0, !PT ;  /* 0x0000ffff112b4812 */ /* 0x000fe200078ec0ff */
[----:B--2-4-:R-:W-:Y:S06]  /*4f80*/  @!P0 BRA `(.L_x_87) ;  /* 0x0000000000a48947 */ /* 0x014fec0003800000 */
[----:B------:R-:W-:Y:S01]  /*4f90*/  IMAD.HI.U32 R0, R98, R39, RZ ;  /* 0x0000002762007227 */ /* 0x000fe200078e00ff */
[----:B------:R-:W-:Y:S02]  /*4fa0*/  ISETP.NE.AND P0, PT, R38, 0x1, PT ;  /* 0x000000012600780c */ /* 0x000fe40003f05270 */
[----:B------:R-:W-:Y:S01]  /*4fb0*/  ISETP.NE.AND P2, PT, R40, 0x1, PT ;  /* 0x000000012800780c */ /* 0x000fe20003f45270 */
[----:B------:R-:W-:Y:S01]  /*4fc0*/  IMAD.HI.U32 R4, R99, R92, RZ ;  /* 0x0000005c63047227 */ /* 0x000fe200078e00ff */
[----:B------:R-:W-:Y:S02]  /*4fd0*/  SHF.R.U32.HI R0, RZ, R97, R0 ;  /* 0x00000061ff007219 */ /* 0x000fe40000011600 */
[----:B------:R-:W-:Y:S01]  /*4fe0*/  ISETP.NE.AND P3, PT, R42, 0x1, PT ;  /* 0x000000012a00780c */ /* 0x000fe20003f65270 */
[----:B------:R-:W-:Y:S01]  /*4ff0*/  IMAD.HI.U32 R6, R43, R39, RZ ;  /* 0x000000272b067227 */ /* 0x000fe200078e00ff */
[-C--:B------:R-:W-:Y:S02]  /*5000*/  SHF.R.U32.HI R4, RZ, R93.reuse, R4 ;  /* 0x0000005dff047219 */ /* 0x080fe40000011604 */
[----:B------:R-:W-:Y:S01]  /*5010*/  SEL R0, R98, R0, !P0 ;  /* 0x0000000062007207 */ /* 0x000fe20004000000 */
[----:B------:R-:W-:Y:S01]  /*5020*/  IMAD.HI.U32 R5, R44, R92, RZ ;  /* 0x0000005c2c057227 */ /* 0x000fe200078e00ff */
[----:B------:R-:W-:Y:S03]  /*5030*/  SEL R4, R99, R4, !P3 ;  /* 0x0000000463047207 */ /* 0x000fe60005800000 */
[-C--:B------:R-:W-:Y:S01]  /*5040*/  IMAD.HI.U32 R3, R0, R36.reuse, RZ ;  /* 0x0000002400037227 */ /* 0x080fe200078e00ff */
[----:B------:R-:W-:Y:S03]  /*5050*/  SHF.R.U32.HI R5, RZ, R93, R5 ;  /* 0x0000005dff057219 */ /* 0x000fe60000011605 */
[----:B------:R-:W-:Y:S01]  /*5060*/  IMAD.HI.U32 R2, R4, R36, RZ ;  /* 0x0000002404027227 */ /* 0x000fe200078e00ff */
[----:B------:R-:W-:Y:S02]  /*5070*/  @P2 SHF.R.U32.HI R0, RZ, R37, R3 ;  /* 0x00000025ff002219 */ /* 0x000fe40000011603 */
[----:B------:R-:W-:Y:S02]  /*5080*/  SHF.R.U32.HI R3, RZ, R97, R6 ;  /* 0x00000061ff037219 */ /* 0x000fe40000011606 */
[----:B------:R-:W-:Y:S01]  /*5090*/  @P2 SHF.R.U32.HI R4, RZ, R37, R2 ;  /* 0x00000025ff042219 */ /* 0x000fe20000011602 */
[----:B------:R-:W-:Y:S01]  /*50a0*/  IMAD R0, R40, R0, RZ ;  /* 0x0000000028007224 */ /* 0x000fe200078e02ff */
[----:B------:R-:W-:Y:S02]  /*50b0*/  SEL R3, R43, R3, !P0 ;  /* 0x000000032b037207 */ /* 0x000fe40004000000 */
[----:B------:R-:W-:Y:S01]  /*50c0*/  SEL R2, R44, R5, !P3 ;  /* 0x000000052c027207 */ /* 0x000fe20005800000 */
[----:B------:R-:W-:Y:S01]  /*50d0*/  IMAD R5, R40, R4, RZ ;  /* 0x0000000428057224 */ /* 0x000fe200078e02ff */
[C---:B------:R-:W-:Y:S01]  /*50e0*/  ISETP.GE.AND P0, PT, R3.reuse, R0, PT ;  /* 0x000000000300720c */ /* 0x040fe20003f06270 */
[C---:B------:R-:W-:Y:S03]  /*50f0*/  IMAD.HI.U32 R0, R3.reuse, R36, RZ ;  /* 0x0000002403007227 */ /* 0x040fe600078e00ff */
[C---:B------:R-:W-:Y:S02]  /*5100*/  ISETP.GE.OR P0, PT, R2.reuse, R5, P0 ;  /* 0x000000050200720c */ /* 0x040fe40000706670 */
[----:B------:R-:W-:Y:S04]  /*5110*/  SHF.R.U32.HI R0, RZ, R37, R0 ;  /* 0x00000025ff007219 */ /* 0x000fe80000011600 */
[C---:B------:R-:W-:Y:S05]  /*5120*/  SEL R6, R3.reuse, R0, !P2 ;  /* 0x0000000003067207 */ /* 0x040fea0005000000 */
        /* <DEDUP_REMOVED lines=14> */
[----:B------:R-:W-:Y:S07]  /*5210*/  IMAD R43, R3, R38, R43 ;  /* 0x00000026032b7224 */ /* 0x000fee00078e022b */
.L_x_87:
[----:B-1----:R-:W-:Y:S01]  /*5220*/  @!P1 ISETP.NE.AND P0, PT, R8, 0x1, PT ;  /* 0x000000010800980c */ /* 0x002fe20003f05270 */
[----:B------:R-:W-:Y:S01]  /*5230*/  @!P1 IMAD.HI.U32 R0, R44, R10, RZ ;  /* 0x0000000a2c009227 */ /* 0x000fe200078e00ff */
[----:B------:R-:W-:Y:S01]  /*5240*/  @!P1 ISETP.NE.AND P2, PT, R7, 0x1, PT ;  /* 0x000000010700980c */ /* 0x000fe20003f45270 */
[----:B------:R-:W-:Y:S01]  /*5250*/  ULOP3.LUT UP0, URZ, UR48, 0x1b0, URZ, 0xc0, !UPT ;  /* 0x000001b030ff7892 */ /* 0x000fe2000f80c0ff */
[----:B------:R-:W-:Y:S01]  /*5260*/  R2UR UR42, R15 ;  /* 0x000000000f2a72ca */ /* 0x000fe200000e0000 */
[C---:B------:R-:W-:Y:S01]  /*5270*/  @!P1 IMAD.HI.U32 R2, R43.reuse, R9, RZ ;  /* 0x000000092b029227 */ /* 0x040fe200078e00ff */
[----:B------:R-:W-:Y:S02]  /*5280*/  @!P1 SHF.R.U32.HI R0, RZ, R11, R0 ;  /* 0x0000000bff009219 */ /* 0x000fe40000011600 */
[----:B------:R-:W-:Y:S01]  /*5290*/  R2UR UR41, R14 ;  /* 0x000000000e2972ca */ /* 0x000fe200000e0000 */
[----:B------:R-:W-:Y:S01]  /*52a0*/  VIADD R112, R112, 0x1 ;  /* 0x0000000170707836 */ /* 0x000fe20000000000 */
[----:B------:R-:W-:Y:S02]  /*52b0*/  @!P1 SHF.R.U32.HI R2, RZ, R12, R2 ;  /* 0x0000000cff029219 */ /* 0x000fe40000011602 */
[----:B------:R-:W-:Y:S02]  /*52c0*/  @!P1 SEL R3, R44, R0, !P2 ;  /* 0x000000002c039207 */ /* 0x000fe40005000000 */
[----:B------:R-:W-:Y:S02]  /*52d0*/  @!P1 SEL R2, R43, R2, !P0 ;  /* 0x000000022b029207 */ /* 0x000fe40004000000 */
[----:B------:R-:W-:Y:S01]  /*52e0*/  @P4 SHF.R.U32.HI R103, RZ, 0x10, R17 ;  /* 0x00000010ff674819 */ /* 0x000fe20000011611 */
[----:B------:R-:W-:Y:S02]  /*52f0*/  USHF.L.U32 UR42, UR42, 0x6, URZ ;  /* 0x000000062a2a7899 */ /* 0x000fe400080006ff */
[----:B------:R-:W-:Y:S02]  /*5300*/  @!P1 IMAD.IADD R0, R2, 0x1, -R3 ;  /* 0x0000000102009824 */ /* 0x000fe400078e0a03 */
[----:B------:R-:W-:Y:S01]  /*5310*/  @!P1 IMAD.IADD R2, R3, 0x1, -R2 ;  /* 0x0000000103029824 */ /* 0x000fe200078e0a02 */
[----:B------:R-:W-:Y:S01]  /*5320*/  USHF.L.U32 UR41, UR41, 0x8, URZ ;  /* 0x0000000829297899 */ /* 0x000fe200080006ff */
[----:B------:R-:W-:Y:S02]  /*5330*/  @!P1 IMAD R44, R0, R7, R44 ;  /* 0x00000007002c9224 */ /* 0x000fe400078e022c */
[----:B------:R-:W-:Y:S01]  /*5340*/  @!P1 IMAD R43, R2, R8, R43 ;  /* 0x00000008022b9224 */ /* 0x000fe200078e022b */
[----:B------:R-:W-:Y:S08]  /*5350*/  BRA.U !UP0, `(.L_x_88) ;  /* 0x0000000108407547 */ /* 0x000ff0000b800000 */
[----:B------:R-:W1:Y:S01]  /*5360*/  LDCU.64 UR8, c[0x4][0x88] ;  /* 0x01001100ff0877ac */ /* 0x000e620008000a00 */
[----:B------:R-:W-:Y:S01]  /*5370*/  MOV R3, 0x0 ;  /* 0x0000000000037802 */ /* 0x000fe20000000f00 */
[----:B------:R-:W-:Y:S02]  /*5380*/  HFMA2 R12, -RZ, RZ, 0, 5.9604644775390625e-08 ;  /* 0x00000001ff0c7431 */ /* 0x000fe400000001ff */
[----:B------:R-:W-:Y:S02]  /*5390*/  IMAD.MOV.U32 R8, RZ, RZ, 0x70 ;  /* 0x00000070ff087424 */ /* 0x000fe400078e00ff */
[----:B------:R-:W-:Y:S01]  /*53a0*/  IMAD.MOV.U32 R13, RZ, RZ, RZ ;  /* 0x000000ffff0d7224 */ /* 0x000fe200078e00ff */
[----:B------:R-:W2:Y:S01]  /*53b0*/  LDCU.64 UR6, c[0x4][0x90] ;  /* 0x01001200ff0677ac */ /* 0x000ea20008000a00 */
[----:B------:R-:W3:Y:S01]  /*53c0*/  LDC.64 R2, c[0x4][R3] ;  /* 0x0100000003027b82 */ /* 0x000ee20000000a00 */
[----:B------:R-:W4:Y:S01]  /*53d0*/  LDCU.64 UR4, c[0x4][0x8] ;  /* 0x01000100ff0477ac */ /* 0x000f220008000a00 */
[----:B-1----:R-:W-:Y:S01]  /*53e0*/  MOV R5, UR9 ;  /* 0x0000000900057c02 */ /* 0x002fe20008000f00 */
[----:B------:R-:W-:Y:S01]  /*53f0*/  IMAD.U32 R4, RZ, RZ, UR8 ;  /* 0x00000008ff047e24 */ /* 0x000fe2000f8e00ff */
[----:B--2---:R-:W-:Y:S01]  /*5400*/  MOV R7, UR7 ;  /* 0x0000000700077c02 */ /* 0x004fe20008000f00 */
[----:B------:R-:W-:Y:S01]  /*5410*/  IMAD.U32 R6, RZ, RZ, UR6 ;  /* 0x00000006ff067e24 */ /* 0x000fe2000f8e00ff */
[----:B----4-:R-:W-:Y:S01]  /*5420*/  MOV R11, UR5 ;  /* 0x00000005000b7c02 */ /* 0x010fe20008000f00 */
[----:B------:R-:W-:Y:S02]  /*5430*/  IMAD.U32 R10, RZ, RZ, UR4 ;  /* 0x00000004ff0a7e24 */ /* 0x000fe4000f8e00ff */
[----:B------:R-:W-:Y:S07]  /*5440*/  LEPC R20, `(.L_x_88) ;  /* 0x000000001014794e */ /* 0x000fee0000000000 */
[----:B---3-5:R-:W-:Y:S05]  /*5450*/  CALL.ABS.NOINC R2 ;  /* 0x0000000002007343 */ /* 0x028fea0003c00000 */
.L_x_88:
[----:B------:R-:W-:Y:S01]  /*5460*/  LOP3.LUT P0, RZ, R109, 0x1b0, RZ, 0xc0, !PT ;  /* 0x000001b06dff7812 */ /* 0x000fe2000780c0ff */
[----:B------:R-:W-:Y:S11]  /*5470*/  BSSY.RECONVERGENT B6, `(.L_x_89) ;  /* 0x0000013000067945 */ /* 0x000ff60003800200 */
[----:B------:R-:W-:Y:S01]  /*5480*/  @!UPT UIADD3 URZ, UPT, UPT, URZ, URZ, URZ ;  /* 0x000000fffffff290 */ /* 0x000fe2000fffe0ff */
[----:B------:R-:W-:Y:S05]  /*5490*/  @!P0 BRA `(.L_x_90) ;  /* 0x0000000000408947 */ /* 0x000fea0003800000 */
        /* <DEDUP_REMOVED lines=16> */
.L_x_90:
[----:B------:R-:W-:Y:S05]  /*55a0*/  BSYNC.RECONVERGENT B6 ;  /* 0x0000000000067941 */ /* 0x000fea0003800200 */
.L_x_89:
[----:B------:R-:W-:Y:S01]  /*55b0*/  ISETP.NE.U32.AND P4, PT, R90, RZ, PT ;  /* 0x000000ff5a00720c */ /* 0x000fe20003f85070 */
[----:B------:R-:W-:Y:S01]  /*55c0*/  UISETP.NE.AND UP2, UPT, UR50, URZ, UPT ;  /* 0x000000ff3200728c */ /* 0x000fe2000bf45270 */
[----:B------:R-:W-:Y:S01]  /*55d0*/  ISETP.NE.U32.AND P2, PT, RZ, UR38, PT ;  /* 0x00000026ff007c0c */ /* 0x000fe2000bf45070 */
[----:B------:R-:W-:Y:S01]  /*55e0*/  UISETP.NE.U32.AND UP1, UPT, UR44, URZ, UPT ;  /* 0x000000ff2c00728c */ /* 0x000fe2000bf25070 */
[----:B------:R-:W-:Y:S01]  /*55f0*/  ISETP.NE.AND.EX P4, PT, R91, RZ, PT, P4 ;  /* 0x000000ff5b00720c */ /* 0x000fe20003f85340 */
[----:B------:R-:W-:Y:S01]  /*5600*/  UPLOP3.LUT UP0, UPT, UPT, UPT, UPT, 0x40, 0x4 ;  /* 0x000000000004789c */ /* 0x000fe20003f0e870 */
[----:B------:R-:W-:Y:S01]  /*5610*/  ISETP.NE.AND.EX P2, PT, RZ, UR39, PT, P2 ;  /* 0x00000027ff007c0c */ /* 0x000fe2000bf45320 */
[----:B------:R-:W-:Y:S01]  /*5620*/  UISETP.NE.AND.EX UP1, UPT, UR45, URZ, UPT, UP1 ;  /* 0x000000ff2d00728c */ /* 0x000fe2000bf25310 */
[----:B------:R-:W-:Y:S04]  /*5630*/  PLOP3.LUT P1, PT, PT, PT, UP2, 0x80, 0x8 ;  /* 0x000000000008781c */ /* 0x000fe80003f2f028 */
[----:B------:R-:W-:Y:S06]  /*5640*/  @UP2 UPLOP3.LUT UP0, UPT, UPT, UPT, UP1, 0x80, 0x8 ;  /* 0x000000000008289c */ /* 0x000fec0003f0f010 */
[----:B------:R-:W-:Y:S01]  /*5650*/  PLOP3.LUT P0, PT, PT, PT, UP0, 0x80, 0x8 ;  /* 0x000000000008781c */ /* 0x000fe20003f0f008 */
[----:B------:R-:W-:Y:S01]  /*5660*/  @!UPT UIADD3 URZ, UPT, UPT, URZ, URZ, URZ ;  /* 0x000000fffffff290 */ /* 0x000fe2000fffe0ff */
[----:B------:R-:W-:Y:S11]  /*5670*/  BRA.U !UP1, `(.L_x_91) ;  /* 0x0000000109387547 */ /* 0x000ff6000b800000 */
[----:B------:R-:W-:Y:S01]  /*5680*/  UISETP.NE.U32.AND UP0, UPT, UR38, URZ, UPT ;  /* 0x000000ff2600728c */ /* 0x000fe2000bf05070 */
[----:B------:R-:W-:Y:S02]  /*5690*/  HFMA2 R0, -RZ, RZ, 0, 5.9604644775390625e-08 ;  /* 0x00000001ff007431 */ /* 0x000fe400000001ff */
[----:B------:R-:W-:Y:S01]  /*56a0*/  IMAD.MOV.U32 R96, RZ, RZ, 0x1 ;  /* 0x00000001ff607424 */ /* 0x000fe200078e00ff */
[----:B------:R-:W-:Y:S06]  /*56b0*/  UISETP.NE.AND.EX UP0, UPT, UR39, URZ, UPT, UP0 ;  /* 0x000000ff2700728c */ /* 0x000fec000bf05300 */
[----:B------:R-:W-:Y:S05]  /*56c0*/  PLOP3.LUT P3, PT, PT, PT, UP0, 0x80, 0x8 ;  /* 0x000000000008781c */ /* 0x000fea0003f6f008 */
[----:B------:R-:W1:Y:S01]  /*56d0*/  @UP0 LDCU.64 UR6, c[0x0][0x888] ;  /* 0x00011100ff0607ac */ /* 0x000e620008000a00 */
[----:B------:R-:W-:Y:S07]  /*56e0*/  @UP0 UIMAD UR4, UR36, UR44, URZ ;  /* 0x0000002c240402a4 */ /* 0x000fee000f8e02ff */
[----:B------:R-:W-:Y:S01]  /*56f0*/  @!P3 PRMT R96, R0, 0x7610, R96 ;  /* 0x000076100060b816 */ /* 0x000fe20000000060 */
[----:B-1----:R-:W-:Y:S03]  /*5700*/  @UP0 UIMAD.WIDE UR6, UR4, 0x4, UR6 ;  /* 0x00000004040608a5 */ /* 0x002fe6000f8e0206 */
[----:B------:R-:W1:Y:S03]  /*5710*/  @!UP0 LDCU UR4, c[0x0][0x880] ;  /* 0x00011000ff0487ac */ /* 0x000e660008000800 */
[----:B------:R-:W-:Y:S01]  /*5720*/  IMAD.U32 R2, RZ, RZ, UR6 ;  /* 0x00000006ff027e24 */ /* 0x000fe2000f8e00ff */
[----:B------:R-:W-:Y:S05]  /*5730*/  MOV R3, UR7 ;  /* 0x0000000700037c02 */ /* 0x000fea0008000f00 */
[----:B-----5:R2:W5:Y:S02]  /*5740*/  @P3 LDG.E R49, desc[UR46][R2.64] ;  /* 0x0000002e02313981 */ /* 0x020564000c1e1900 */
[----:B-12---:R-:W-:Y:S02]  /*5750*/  @!P3 IMAD.U32 R49, RZ, RZ, UR4 ;  /* 0x00000004ff31be24 */ /* 0x006fe4000f8e00ff */
.L_x_91:
[----:B------:R-:W-:Y:S05]  /*5760*/  @!P4 BRA `(.L_x_92) ;  /* 0x000000000020c947 */ /* 0x000fea0003800000 */
[----:B------:R-:W-:Y:S04]  /*5770*/  ISETP.NE.U32.AND P3, PT, R88, RZ, PT ;  /* 0x000000ff5800720c */ /* 0x000fe80003f65070 */
[----:B------:R-:W-:Y:S11]  /*5780*/  ISETP.NE.AND.EX P3, PT, R89, RZ, PT, P3 ;  /* 0x000000ff5900720c */ /* 0x000ff60003f65330 */
[----:B------:R-:W-:Y:S02]  /*5790*/  @!UPT UIADD3 URZ, UPT, UPT, URZ, URZ, URZ ;  /* 0x000000fffffff290 */ /* 0x000fe4000fffe0ff */
[----:B------:R-:W1:Y:S01]  /*57a0*/  @P3 LDC.64 R2, c[0x0][0x8a8] ;  /* 0x00022a00ff023b82 */ /* 0x000e620000000a00 */
[----:B------:R-:W-:Y:S04]  /*57b0*/  @P3 IMAD R0, R90, UR36, RZ ;  /* 0x000000245a003c24 */ /* 0x000fe8000f8e02ff */
[----:B-1----:R-:W-:Y:S05]  /*57c0*/  @P3 IMAD.WIDE R2, R0, 0x4, R2 ;  /* 0x0000000400023825 */ /* 0x002fea00078e0202 */
[----:B-----5:R1:W5:Y:S02]  /*57d0*/  @P3 LDG.E R47, desc[UR46][R2.64] ;  /* 0x0000002e022f3981 */ /* 0x020364000c1e1900 */
[----:B-1----:R-:W2:Y:S02]  /*57e0*/  @!P3 LDC R47, c[0x0][0x8a0] ;  /* 0x00022800ff2fbb82 */ /* 0x002ea40000000800 */
.L_x_92:
[----:B-----5:R-:W-:Y:S01]  /*57f0*/  FSETP.NEU.AND P4, PT, R49, RZ, PT ;  /* 0x000000ff3100720b */ /* 0x020fe20003f8d000 */
[----:B------:R-:W-:Y:S01]  /*5800*/  BSSY B1, `(.L_x_93) ;  /* 0x0000042000017945 */ /* 0x000fe20003800000 */
[----:B------:R-:W-:Y:S01]  /*5810*/  SEL R5, RZ, 0xffffffff, P2 ;  /* 0xffffffffff057807 */ /* 0x000fe20001000000 */
[----:B------:R-:W-:Y:S01]  /*5820*/  IMAD.MOV.U32 R115, RZ, RZ, 0x1 ;  /* 0x00000001ff737424 */ /* 0x000fe200078e00ff */
[----:B------:R-:W-:Y:S02]  /*5830*/  LOP3.LUT P3, RZ, R96, 0xff, RZ, 0xc0, !PT ;  /* 0x000000ff60ff7812 */ /* 0x000fe4000786c0ff */
[----:B------:R-:W-:Y:S02]  /*5840*/  CS2R R86, SRZ ;  /* 0x0000000000567805 */ /* 0x000fe4000001ff00 */
[----:B------:R-:W-:Y:S02]  /*5850*/  @P1 SEL R0, RZ, 0xffffffff, P4 ;  /* 0xffffffffff001807 */ /* 0x000fe40002000000 */
[----:B------:R-:W-:Y:S02]  /*5860*/  CS2R R84, SRZ ;  /* 0x0000000000547805 */ /* 0x000fe4000001ff00 */
[----:B------:R-:W-:Y:S02]  /*5870*/  LEA R2, R105, UR49, 0x3 ;  /* 0x0000003169027c11 */ /* 0x000fe4000f8e18ff */
[----:B------:R-:W-:Y:S02]  /*5880*/  CS2R R82, SRZ ;  /* 0x0000000000527805 */ /* 0x000fe4000001ff00 */
[----:B------:R-:W-:Y:S02]  /*5890*/  @P0 SEL R0, R5, R0, !P3 ;  /* 0x0000000005000207 */ /* 0x000fe40005800000 */
[----:B------:R-:W-:Y:S02]  /*58a0*/  CS2R R80, SRZ ;  /* 0x0000000000507805 */ /* 0x000fe4000001ff00 */
[----:B------:R-:W-:Y:S02]  /*58b0*/  LEA R113, R45, UR49, 0x3 ;  /* 0x000000312d717c11 */ /* 0x000fe4000f8e18ff */
[----:B------:R-:W-:Y:S02]  /*58c0*/  @P1 LOP3.LUT R0, R0, 0x1, RZ, 0xc0, !PT ;  /* 0x0000000100001812 */ /* 0x000fe400078ec0ff */
[----:B------:R-:W-:Y:S02]  /*58d0*/  SHF.L.U32 R3, R107, 0x1f, RZ ;  /* 0x0000001f6b037819 */ /* 0x000fe400000006ff */
[----:B------:R-:W-:Y:S02]  /*58e0*/  ISETP.NE.U32.OR P6, PT, R0, 0x1, !P1 ;  /* 0x000000010000780c */ /* 0x000fe40004fc5470 */
[----:B------:R-:W-:Y:S02]  /*58f0*/  PLOP3.LUT P2, PT, PT, PT, UP1, 0x80, 0x8 ;  /* 0x000000000008781c */ /* 0x000fe40003f4f018 */
[----:B------:R-:W-:Y:S02]  /*5900*/  LEA.HI R48, R45, R45, RZ, 0x1 ;  /* 0x0000002d2d307211 */ /* 0x000fe400078f08ff */
[----:B------:R-:W-:Y:S02]  /*5910*/  SEL R4, RZ, 0xffffffff, P4 ;  /* 0xffffffffff047807 */ /* 0x000fe40002000000 */
[----:B------:R-:W-:Y:S05]  /*5920*/  P2R R118, PR, RZ, 0x40 ;  /* 0x00000040ff767803 */ /* 0x000fea0000000000 */
[----:B------:R-:W-:Y:S02]  /*5930*/  @P6 SHF.L.U32 R0, R104, 0x1f, RZ ;  /* 0x0000001f68006819 */ /* 0x000fe400000006ff */
[----:B------:R-:W-:Y:S02]  /*5940*/  @P2 SEL R4, R5, R4, !P3 ;  /* 0x0000000405042207 */ /* 0x000fe40005800000 */
[----:B------:R1:W3:Y:S02]  /*5950*/  @P6 SYNCS.PHASECHK.TRANS64.TRYWAIT P1, [R2+URZ+0x70], R0 ;  /* 0x00007000020065a7 */ /* 0x0002e400080211ff */
[----:B------:R-:W-:Y:S04]  /*5960*/  LOP3.LUT R4, R4, 0x1, RZ, 0xc0, !PT ;  /* 0x0000000104047812 */ /* 0x000fe800078ec0ff */
[----:B------:R-:W-:Y:S04]  /*5970*/  ISETP.NE.U32.AND P5, PT, R4, 0x1, PT ;  /* 0x000000010400780c */ /* 0x000fe80003fa5070 */
[----:B------:R-:W-:Y:S01]  /*5980*/  P2R R116, PR, RZ, 0x20 ;  /* 0x00000020ff747803 */ /* 0x000fe20000000000 */
[----:B------:R4:W2:Y:S01]  /*5990*/  SYNCS.PHASECHK.TRANS64.TRYWAIT P0, [R113+URZ+0xe0], R3 ;  /* 0x0000e003710075a7 */ /* 0x0008a200080011ff */
[C---:B-1----:R-:W-:Y:S01]  /*59a0*/  IMAD.SHL.U32 R0, R48.reuse, 0x80, RZ ;  /* 0x0000008030007824 */ /* 0x042fe200078e00ff */
[----:B------:R-:W-:Y:S04]  /*59b0*/  LOP3.LUT R48, R48, 0xffe, RZ, 0xc0, !PT ;  /* 0x00000ffe30307812 */ /* 0x000fe800078ec0ff */
[----:B------:R-:W-:Y:S01]  /*59c0*/  LOP3.LUT R0, R0, 0xffffff00, RZ, 0xc0, !PT ;  /* 0xffffff0000007812 */ /* 0x000fe200078ec0ff */
[----:B------:R-:W-:Y:S04]  /*59d0*/  IMAD.IADD R48, R45, 0x1, -R48 ;  /* 0x000000012d307824 */ /* 0x000fe800078e0a30 */
[----:B------:R-:W-:Y:S04]  /*59e0*/  IMAD.IADD R0, R46, 0x1, R0 ;  /* 0x000000012e007824 */ /* 0x000fe800078e0200 */
[----:B------:R-:W-:Y:S01]  /*59f0*/  IMAD R48, R48, 0x100000, R0 ;  /* 0x0010000030307824 */ /* 0x000fe200078e0200 */
[----:B---3--:R-:W-:Y:S01]  /*5a00*/  @P6 SEL R115, RZ, 0x1, !P1 ;  /* 0x00000001ff736807 */ /* 0x008fe20004800000 */
[----:B----4-:R-:W-:Y:S06]  /*5a10*/  @!P6 BRA `(.L_x_94) ;  /* 0x000000000080e947 */ /* 0x010fec0003800000 */
[----:B------:R-:W-:Y:S01]  /*5a20*/  @P5 IMAD R5, R105, 0x1000, R100 ;  /* 0x0000100069055824 */ /* 0x000fe200078e0264 */
[----:B------:R-:W-:Y:S01]  /*5a30*/  ISETP.NE.AND P1, PT, R115, RZ, PT ;  /* 0x000000ff7300720c */ /* 0x000fe20003f25270 */
[----:B------:R-:W-:Y:S01]  /*5a40*/  BSSY B0, `(.L_x_95) ;  /* 0x000000b000007945 */ /* 0x000fe20003800000 */
[----:B------:R-:W-:Y:S01]  /*5a50*/  CS2R R82, SRZ ;  /* 0x0000000000527805 */ /* 0x000fe2000001ff00 */
[----:B------:R-:W-:Y:S01]  /*5a60*/  @P5 VIADD R4, R5, UR49 ;  /* 0x0000003105045c36 */ /* 0x000fe20008000000 */
[----:B------:R-:W-:Y:S02]  /*5a70*/  CS2R R80, SRZ ;  /* 0x0000000000507805 */ /* 0x000fe4000001ff00 */
[----:B------:R-:W-:Y:S02]  /*5a80*/  CS2R R86, SRZ ;  /* 0x0000000000567805 */ /* 0x000fe4000001ff00 */
[----:B------:R-:W-:Y:S01]  /*5a90*/  CS2R R84, SRZ ;  /* 0x0000000000547805 */ /* 0x000fe2000001ff00 */
[----:B------:R-:W-:Y:S04]  /*5aa0*/  @P5 IMAD R4, R108, -0x10, R4 ;  /* 0xfffffff06c045824 */ /* 0x000fe800078e0204 */
[----:B------:R-:W-:Y:S05]  /*5ab0*/  @P1 BRA `(.L_x_96) ;  /* 0x00000000000c1947 */ /* 0x000fea0003800000 */
[----:B------:R-:W-:Y:S04]  /*5ac0*/  SHF.L.U32 R0, R104, 0x1f, RZ ;  /* 0x0000001f68007819 */ /* 0x000fe800000006ff */
[----:B------:R-:W1:Y:S02]  /*5ad0*/  SYNCS.PHASECHK.TRANS64.TRYWAIT P1, [R2+URZ+0x70], R0 ;  /* 0x00007000020075a7 */ /* 0x000e6400080211ff */
[----:B-1----:R-:W-:Y:S05]  /*5ae0*/  @!P1 BRA `(.L_x_97) ;  /* 0x0000004000589947 */ /* 0x002fea0003800000 */
.L_x_96:
[----:B------:R-:W-:Y:S05]  /*5af0*/  BSYNC B0 ;  /* 0x0000000000007941 */ /* 0x000fea0003800000 */
.L_x_95:
[----:B------:R-:W-:Y:S01]  /*5b00*/  ISETP.NE.AND P1, PT, R116, RZ, PT ;  /* 0x000000ff7400720c */ /* 0x000fe20003f25270 */
[----:B-1----:R-:W-:Y:S02]  /*5b10*/  VIADD R2, R2, 0x90 ;  /* 0x0000009002027836 */ /* 0x002fe40000000000 */
[----:B------:R-:W-:Y:S02]  /*5b20*/  IMAD.U32 R0, RZ, RZ, UR37 ;  /* 0x00000025ff007e24 */ /* 0x000fe4000f8e00ff */
[----:B------:R-:W-:Y:S03]  /*5b30*/  VIADD R105, R105, 0x1 ;  /* 0x0000000169697836 */ /* 0x000fe60000000000 */
[----:B------:R-:W-:Y:S05]  /*5b40*/  PRMT R0, R0, 0x654, R2 ;  /* 0x0000065400007816 */ /* 0x000fea0000000002 */
[----:B------:R1:W3:Y:S04]  /*5b50*/  @P1 LDS.128 R80, [R5+UR49+0x200] ;  /* 0x0002003105501984 */ /* 0x0002e80008000c00 */
[----:B------:R1:W4:Y:S01]  /*5b60*/  @P1 LDS.128 R84, [R4+0x210] ;  /* 0x0002100004541984 */ /* 0x0003220000000c00 */
[C---:B------:R-:W-:Y:S01]  /*5b70*/  ISETP.NE.AND P1, PT, R105.reuse, 0x4, PT ;  /* 0x000000046900780c */ /* 0x040fe20003f25270 */
[----:B------:R-:W-:Y:S01]  /*5b80*/  @!PT LDS RZ, [RZ] ;  /* 0x00000000fffff984 */ /* 0x000fe20000000800 */
[----:B------:R-:W-:Y:S01]  /*5b90*/  @!PT LDS RZ, [RZ] ;  /* 0x00000000fffff984 */ /* 0x000fe20000000800 */
[----:B------:R-:W-:Y:S01]  /*5ba0*/  @!PT LDS RZ, [RZ] ;  /* 0x00000000fffff984 */ /* 0x000fe20000000800 */
[----:B------:R-:W-:Y:S01]  /*5bb0*/  @!PT LDS RZ, [RZ] ;  /* 0x00000000fffff984 */ /* 0x000fe20000000800 */
[----:B------:R5:W-:Y:S06]  /*5bc0*/  MEMBAR.ALL.CTA ;  /* 0x0000000000007992 */ /* 0x000bec0000008000 */
[----:B-----5:R-:W5:Y:S01]  /*5bd0*/  FENCE.VIEW.ASYNC.S ;  /* 0x00000000000073c6 */ /* 0x020f620000000000 */
[----:B------:R-:W-:Y:S01]  /*5be0*/  SEL R105, R105, RZ, P1 ;  /* 0x000000ff69697207 */ /* 0x000fe20000800000 */
[----:B-----5:R5:W-:Y:S02]  /*5bf0*/  SYNCS.ARRIVE.TRANS64.RED.A1T0 RZ, [R0+URZ], RZ ;  /* 0x000000ff00ff79a7 */ /* 0x020be400081004ff */
[----:B-----5:R-:W-:Y:S04]  /*5c00*/  SEL R0, RZ, 0x1, P1 ;  /* 0x00000001ff007807 */ /* 0x020fe80000800000 */
[----:B-1-3--:R-:W-:Y:S02]  /*5c10*/  LOP3.LUT R104, R104, R0, RZ, 0x3c, !PT ;  /* 0x0000000068687212 */ /* 0x00afe400078e3cff */
.L_x_94:
[----:B------:R-:W-:Y:S05]  /*5c20*/  BSYNC B1 ;  /* 0x0000000000017941 */ /* 0x000fea0003800000 */
.L_x_93:
[----:B------:R-:W-:Y:S04]  /*5c30*/  SHF.R.U32.HI R0, RZ, 0x15, R48 ;  /* 0x00000015ff007819 */ /* 0x000fe80000011630 */
[----:B------:R-:W-:Y:S01]  /*5c40*/  LOP3.LUT P1, RZ, R0, 0x3, R101, 0x48, !PT ;  /* 0x0000000300ff7812 */ /* 0x000fe20007824865 */
[----:B------:R-:W-:Y:S01]  /*5c50*/  @!UPT UIADD3 URZ, UPT, UPT, URZ, URZ, URZ ;  /* 0x000000fffffff290 */ /* 0x000fe2000fffe0ff */
[----:B--2---:R-:W-:Y:S11]  /*5c60*/  @P0 BRA `(.L_x_98) ;  /* 0x0000000000080947 */ /* 0x004ff60003800000 */
[----:B------:R-:W1:Y:S02]  /*5c70*/  SYNCS.PHASECHK.TRANS64.TRYWAIT P0, [R113+URZ+0xe0], R3 ;  /* 0x0000e003710075a7 */ /* 0x000e6400080011ff */
[----:B-1----:R-:W-:Y:S05]  /*5c80*/  @!P0 BRA `(.L_x_99) ;  /* 0x0000004000048947 */ /* 0x002fea0003800000 */
.L_x_98:
[----:B------:R-:W-:Y:S05]  /*5c90*/  @!P1 BRA `(.L_x_100) ;  /* 0x0000000000409947 */ /* 0x000fea0003800000 */
[----:B------:R-:W2:Y:S01]  /*5ca0*/  LDCU.64 UR8, c[0x4][0x78] ;  /* 0x01000f00ff0877ac */ /* 0x000ea20008000a00 */
[----:B-1----:R-:W-:Y:S01]  /*5cb0*/  MOV R3, 0x0 ;  /* 0x0000000000037802 */ /* 0x002fe20000000f00 */
[----:B------:R-:W-:Y:S02]  /*5cc0*/  HFMA2 R12, -RZ, RZ, 0, 5.9604644775390625e-08 ;  /* 0x00000001ff0c7431 */ /* 0x000fe400000001ff */
[----:B------:R-:W-:Y:S02]  /*5cd0*/  IMAD.MOV.U32 R8, RZ, RZ, 0x192 ;  /* 0x00000192ff087424 */ /* 0x000fe400078e00ff */
[----:B------:R-:W-:Y:S01]  /*5ce0*/  IMAD.MOV.U32 R13, RZ, RZ, RZ ;  /* 0x000000ffff0d7224 */ /* 0x000fe200078e00ff */
[----:B------:R-:W1:Y:S01]  /*5cf0*/  LDCU.64 UR6, c[0x4][0x80] ;  /* 0x01001000ff0677ac */ /* 0x000e620008000a00 */
[----:B------:R-:W3:Y:S01]  /*5d00*/  LDC.64 R2, c[0x4][R3] ;  /* 0x0100000003027b82 */ /* 0x000ee20000000a00 */
[----:B------:R-:W5:Y:S01]  /*5d10*/  LDCU.64 UR4, c[0x4][0x18] ;  /* 0x01000300ff0477ac */ /* 0x000f620008000a00 */
[----:B--2---:R-:W-:Y:S01]  /*5d20*/  MOV R5, UR9 ;  /* 0x0000000900057c02 */ /* 0x004fe20008000f00 */
[----:B------:R-:W-:Y:S01]  /*5d30*/  IMAD.U32 R4, RZ, RZ, UR8 ;  /* 0x00000008ff047e24 */ /* 0x000fe2000f8e00ff */
[----:B-1----:R-:W-:Y:S01]  /*5d40*/  MOV R7, UR7 ;  /* 0x0000000700077c02 */ /* 0x002fe20008000f00 */
[----:B------:R-:W-:Y:S01]  /*5d50*/  IMAD.U32 R6, RZ, RZ, UR6 ;  /* 0x00000006ff067e24 */ /* 0x000fe2000f8e00ff */
[----:B-----5:R-:W-:Y:S01]  /*5d60*/  MOV R11, UR5 ;  /* 0x00000005000b7c02 */ /* 0x020fe20008000f00 */
[----:B------:R-:W-:Y:S02]  /*5d70*/  IMAD.U32 R10, RZ, RZ, UR4 ;  /* 0x00000004ff0a7e24 */ /* 0x000fe4000f8e00ff */
[----:B------:R-:W-:Y:S07]  /*5d80*/  LEPC R20, `(.L_x_100) ;  /* 0x000000001014794e */ /* 0x000fee0000000000 */
[----:B---34-:R-:W-:Y:S05]  /*5d90*/  CALL.ABS.NOINC R2 ;  /* 0x0000000002007343 */ /* 0x018fea0003c00000 */
.L_x_100:
[----:B------:R-:W-:Y:S01]  /*5da0*/  F2FP.F16.E5M2.UNPACK_B R4, R81 ;  /* 0x00000051ff04723e */ /* 0x000fe200020004ff */
[----:B------:R-:W-:Y:S05]  /*5db0*/  WARPSYNC.ALL ;  /* 0x0000000000007948 */ /* 0x000fea0003800000 */
[----:B------:R-:W-:Y:S01]  /*5dc0*/  R2UR UR4, R48 ;  /* 0x00000000300472ca */ /* 0x000fe200000e0000 */
[--C-:B------:R-:W-:Y:S01]  /*5dd0*/  HADD2.F32 R53, -RZ, R4.reuse.H0_H0 ;  /* 0x20000004ff357230 */ /* 0x100fe20000004100 */
[-C--:B-1----:R-:W-:Y:S01]  /*5de0*/  F2FP.F16.E5M2.UNPACK_B R3, R80.reuse ;  /* 0x00000050ff03723e */ /* 0x082fe200020004ff */
[----:B------:R-:W-:Y:S01]  /*5df0*/  HADD2.F32 R54, -RZ, R4.H1_H1 ;  /* 0x30000004ff367230 */ /* 0x000fe20000004100 */
[----:B------:R-:W-:Y:S01]  /*5e00*/  F2FP.F16.E5M2.UNPACK_B R0, R80.H1 ;  /* 0x00000050ff00723e */ /* 0x000fe200030004ff */
[----:B------:R-:W-:Y:S01]  /*5e10*/  BSSY.RECONVERGENT B0, `(.L_x_101) ;  /* 0x0000099000007945 */ /* 0x000fe20003800200 */
[----:B------:R-:W-:Y:S01]  /*5e20*/  F2FP.F16.E5M2.UNPACK_B R64, R83.H1 ;  /* 0x00000053ff40723e */ /* 0x000fe200030004ff */
[--C-:B------:R-:W-:Y:S01]  /*5e30*/  HADD2.F32 R2, -RZ, R3.reuse.H0_H0 ;  /* 0x20000003ff027230 */ /* 0x100fe20000004100 */
[----:B----4-:R-:W-:Y:S01]  /*5e40*/  F2FP.F16.E5M2.UNPACK_B R74, R86 ;  /* 0x00000056ff4a723e */ /* 0x010fe200020004ff */
[----:B------:R-:W-:Y:S01]  /*5e50*/  HADD2.F32 R50, -RZ, R3.H1_H1 ;  /* 0x30000003ff327230 */ /* 0x000fe20000004100 */
[----:B------:R-:W-:Y:S01]  /*5e60*/  F2FP.F16.E5M2.UNPACK_B R3, R81.H1 ;  /* 0x00000051ff03723e */ /* 0x000fe200030004ff */
[--C-:B------:R-:W-:Y:S01]  /*5e70*/  HADD2.F32 R51, -RZ, R0.reuse.H0_H0 ;  /* 0x20000000ff337230 */ /* 0x100fe20000004100 */
[----:B------:R-:W-:Y:S01]  /*5e80*/  IADD3 R114, PT, PT, R100, UR49, RZ ;  /* 0x0000003164727c10 */ /* 0x000fe2000fffe0ff */
[----:B------:R-:W-:Y:S01]  /*5e90*/  HADD2.F32 R52, -RZ, R0.H1_H1 ;  /* 0x30000000ff347230 */ /* 0x000fe20000004100 */
[----:B------:R-:W-:Y:S01]  /*5ea0*/  LDTM.16dp32bit_t0_t15.x32 R4, tmem[UR4] ;  /* 0x00000004000479ee */ /* 0x000fe20008a80000 */
[----:B------:R-:W1:Y:S01]  /*5eb0*/  LDTM.16dp32bit_t16_t31.x32 R4, tmem[UR4+0x20] ;  /* 0x00002004000479ee */ /* 0x000e620008aa0000 */
[-C--:B------:R-:W-:Y:S01]  /*5ec0*/  F2FP.F16.E5M2.UNPACK_B R0, R82.reuse ;  /* 0x00000052ff00723e */ /* 0x080fe200020004ff */
[--C-:B------:R-:W-:Y:S01]  /*5ed0*/  HADD2.F32 R55, -RZ, R3.reuse.H0_H0 ;  /* 0x20000003ff377230 */ /* 0x100fe20000004100 */
[----:B------:R-:W-:Y:S01]  /*5ee0*/  SHF.L.U32 R117, R102, 0x4, RZ ;  /* 0x0000000466757819 */ /* 0x000fe200000006ff */
[----:B------:R-:W-:Y:S01]  /*5ef0*/  HADD2.F32 R56, -RZ, R3.H1_H1 ;  /* 0x30000003ff387230 */ /* 0x000fe20000004100 */
[----:B------:R-:W-:Y:S01]  /*5f00*/  F2FP.F16.E5M2.UNPACK_B R3, R82.H1 ;  /* 0x00000052ff03723e */ /* 0x000fe200030004ff */
[--C-:B------:R-:W-:Y:S01]  /*5f10*/  HADD2.F32 R57, -RZ, R0.reuse.H0_H0 ;  /* 0x20000000ff397230 */ /* 0x100fe20000004100 */
[----:B------:R-:W-:Y:S01]  /*5f20*/  IADD3 R114, PT, PT, R114, R117, RZ ;  /* 0x0000007572727210 */ /* 0x000fe20007ffe0ff */
[----:B------:R-:W-:Y:S01]  /*5f30*/  HADD2.F32 R58, -RZ, R0.H1_H1 ;  /* 0x30000000ff3a7230 */ /* 0x000fe20000004100 */
[----:B------:R-:W-:Y:S01]  /*5f40*/  F2FP.F16.E5M2.UNPACK_B R0, R83 ;  /* 0x00000053ff00723e */ /* 0x000fe200020004ff */
[--C-:B------:R-:W-:Y:S01]  /*5f50*/  HADD2.F32 R59, -RZ, R3.reuse.H0_H0 ;  /* 0x20000003ff3b7230 */ /* 0x100fe20000004100 */
[----:B------:R-:W-:Y:S01]  /*5f60*/  ISETP.NE.AND P0, PT, R110, RZ, PT ;  /* 0x000000ff6e00720c */ /* 0x000fe20003f05270 */
[----:B------:R-:W-:Y:S01]  /*5f70*/  HADD2.F32 R60, -RZ, R3.H1_H1 ;  /* 0x30000003ff3c7230 */ /* 0x000fe20000004100 */
[-C--:B------:R-:W-:Y:S01]  /*5f80*/  F2FP.F16.E5M2.UNPACK_B R3, R84.reuse ;  /* 0x00000054ff03723e */ /* 0x080fe200020004ff */
[--C-:B------:R-:W-:Y:S01]  /*5f90*/  HADD2.F32 R61, -RZ, R0.reuse.H0_H0 ;  /* 0x20000000ff3d7230 */ /* 0x100fe20000004100 */
[----:B------:R-:W-:Y:S01]  /*5fa0*/  ISETP.NE.AND P6, PT, R118, RZ, PT ;  /* 0x000000ff7600720c */ /* 0x000fe20003fc5270 */
[----:B------:R-:W-:Y:S01]  /*5fb0*/  HADD2.F32 R62, -RZ, R0.H1_H1 ;  /* 0x30000000ff3e7230 */ /* 0x000fe20000004100 */
[----:B------:R-:W-:Y:S01]  /*5fc0*/  F2FP.F16.E5M2.UNPACK_B R0, R84.H1 ;  /* 0x00000054ff00723e */ /* 0x000fe200030004ff */
[--C-:B------:R-:W-:Y:S02]  /*5fd0*/  HADD2.F32 R65, -RZ, R3.reuse.H0_H0 ;  /* 0x20000003ff417230 */ /* 0x100fe40000004100 */
[----:B------:R-:W-:Y:S01]  /*5fe0*/  HADD2.F32 R66, -RZ, R3.H1_H1 ;  /* 0x30000003ff427230 */ /* 0x000fe20000004100 */
[-C--:B------:R-:W-:Y:S01]  /*5ff0*/  F2FP.F16.E5M2.UNPACK_B R3, R85.reuse ;  /* 0x00000055ff03723e */ /* 0x080fe200020004ff */
[--C-:B------:R-:W-:Y:S02]  /*6000*/  HADD2.F32 R67, -RZ, R0.reuse.H0_H0 ;  /* 0x20000000ff437230 */ /* 0x100fe40000004100 */
[----:B------:R-:W-:Y:S01]  /*6010*/  HADD2.F32 R68, -RZ, R0.H1_H1 ;  /* 0x30000000ff447230 */ /* 0x000fe20000004100 */
[----:B------:R-:W-:Y:S01]  /*6020*/  F2FP.F16.E5M2.UNPACK_B R0, R85.H1 ;  /* 0x00000055ff00723e */ /* 0x000fe200030004ff */
[--C-:B------:R-:W-:Y:S02]  /*6030*/  HADD2.F32 R69, -RZ, R3.reuse.H0_H0 ;  /* 0x20000003ff457230 */ /* 0x100fe40000004100 */
[C---:B-1----:R-:W-:Y:S01]  /*6040*/  FMUL R7, R47.reuse, R7 ;  /* 0x000000072f077220 */ /* 0x042fe20000400000 */
[----:B------:R-:W-:Y:S01]  /*6050*/  HADD2.F32 R70, -RZ, R3.H1_H1 ;  /* 0x30000003ff467230 */ /* 0x000fe20000004100 */
[----:B------:R-:W-:Y:S01]  /*6060*/  F2FP.F16.E5M2.UNPACK_B R3, R86.H1 ;  /* 0x00000056ff03723e */ /* 0x000fe200030004ff */
[--C-:B------:R-:W-:Y:S02]  /*6070*/  HADD2.F32 R71, -RZ, R0.reuse.H0_H0 ;  /* 0x20000000ff477230 */ /* 0x100fe40000004100 */
[----:B------:R-:W-:Y:S02]  /*6080*/  HADD2.F32 R72, -RZ, R0.H1_H1 ;  /* 0x30000000ff487230 */ /* 0x000fe40000004100 */
[----:B------:R-:W-:Y:S01]  /*6090*/  FMUL R0, R47, R4 ;  /* 0x000000042f007220 */ /* 0x000fe20000400000 */
[--C-:B------:R-:W-:Y:S01]  /*60a0*/  HADD2.F32 R73, -RZ, R74.reuse.H0_H0 ;  /* 0x2000004aff497230 */ /* 0x100fe20000004100 */
[----:B------:R-:W-:Y:S01]  /*60b0*/  F2FP.F16.E5M2.UNPACK_B R4, R87 ;  /* 0x00000057ff04723e */ /* 0x000fe200020004ff */
[----:B------:R-:W-:Y:S02]  /*60c0*/  HADD2.F32 R74, -RZ, R74.H1_H1 ;  /* 0x3000004aff4a7230 */ /* 0x000fe40000004100 */
[----:B------:R-:W-:Y:S01]  /*60d0*/  FFMA R0, R49, R2, R0 ;  /* 0x0000000231007223 */ /* 0x000fe20000000000 */
[----:B------:R-:W-:Y:S01]  /*60e0*/  FMUL R2, R47, R5 ;  /* 0x000000052f027220 */ /* 0x000fe20000400000 */
[--C-:B------:R-:W-:Y:S01]  /*60f0*/  HADD2.F32 R75, -RZ, R3.reuse.H0_H0 ;  /* 0x20000003ff4b7230 */ /* 0x100fe20000004100 */
[----:B------:R-:W-:Y:S01]  /*6100*/  F2FP.F16.E5M2.UNPACK_B R5, R87.H1 ;  /* 0x00000057ff05723e */ /* 0x000fe200030004ff */
[----:B------:R-:W-:Y:S02]  /*6110*/  HADD2.F32 R76, -RZ, R3.H1_H1 ;  /* 0x30000003ff4c7230 */ /* 0x000fe40000004100 */
[----:B------:R-:W-:Y:S01]  /*6120*/  FFMA R2, R49, R50, R2 ;  /* 0x0000003231027223 */ /* 0x000fe20000000002 */
[--C-:B------:R-:W-:Y:S02]  /*6130*/  HADD2.F32 R50, -RZ, R4.reuse.H0_H0 ;  /* 0x20000004ff327230 */ /* 0x100fe40000004100 */
[C---:B------:R-:W-:Y:S01]  /*6140*/  FMUL R3, R47.reuse, R6 ;  /* 0x000000062f037220 */ /* 0x040fe20000400000 */
[--C-:B------:R-:W-:Y:S02]  /*6150*/  HADD2.F32 R77, -RZ, R5.reuse.H1_H1 ;  /* 0x30000005ff4d7230 */ /* 0x100fe40000004100 */
[C---:B------:R-:W-:Y:S01]  /*6160*/  FMUL R6, R47.reuse, R11 ;  /* 0x0000000b2f067220 */ /* 0x040fe20000400000 */
[----:B------:R-:W-:Y:S01]  /*6170*/  FMUL R11, R47, R16 ;  /* 0x000000102f0b7220 */ /* 0x000fe20000400000 */
[C---:B------:R-:W-:Y:S01]  /*6180*/  FFMA R3, R49.reuse, R51, R3 ;  /* 0x0000003331037223 */ /* 0x040fe20000000003 */
[----:B------:R-:W-:Y:S01]  /*6190*/  FFMA R7, R49, R52, R7 ;  /* 0x0000003431077223 */ /* 0x000fe20000000007 */
[----:B------:R-:W-:Y:S02]  /*61a0*/  HADD2.F32 R51, -RZ, R4.H1_H1 ;  /* 0x30000004ff337230 */ /* 0x000fe40000004100 */
[C---:B------:R-:W-:Y:S01]  /*61b0*/  FMUL R4, R47.reuse, R9 ;  /* 0x000000092f047220 */ /* 0x040fe20000400000 */
[----:B------:R-:W-:Y:S02]  /*61c0*/  HADD2.F32 R52, -RZ, R5.H0_H0 ;  /* 0x20000005ff347230 */ /* 0x000fe40000004100 */
[----:B------:R-:W-:Y:S01]  /*61d0*/  FMUL R16, R47, R21 ;  /* 0x000000152f107220 */ /* 0x000fe20000400000 */
[----:B------:R-:W-:Y:S01]  /*61e0*/  F2FP.SATFINITE.E5M2.F32.PACK_AB_MERGE_C R78, R7, R3, RZ ;  /* 0x00000003074e723e */ /* 0x000fe200048060ff */
[C---:B------:R-:W-:Y:S01]  /*61f0*/  FMUL R3, R47.reuse, R8 ;  /* 0x000000082f037220 */ /* 0x040fe20000400000 */
[C---:B------:R-:W-:Y:S01]  /*6200*/  FMUL R7, R47.reuse, R12 ;  /* 0x0000000c2f077220 */ /* 0x040fe20000400000 */
[C---:B------:R-:W-:Y:S01]  /*6210*/  FMUL R8, R47.reuse, R13 ;  /* 0x0000000d2f087220 */ /* 0x040fe20000400000 */
[----:B------:R-:W-:Y:S01]  /*6220*/  FMUL R12, R47, R17 ;  /* 0x000000112f0c7220 */ /* 0x000fe20000400000 */
[C---:B------:R-:W-:Y:S01]  /*6230*/  FFMA R3, R49.reuse, R53, R3 ;  /* 0x0000003531037223 */ /* 0x040fe20000000003 */
[----:B------:R-:W-:Y:S01]  /*6240*/  FFMA R4, R49, R54, R4 ;  /* 0x0000003631047223 */ /* 0x000fe20000000004 */
[C---:B------:R-:W-:Y:S01]  /*6250*/  FMUL R5, R47.reuse, R10 ;  /* 0x0000000a2f057220 */ /* 0x040fe20000400000 */
[C---:B------:R-:W-:Y:S01]  /*6260*/  FMUL R9, R47.reuse, R14 ;  /* 0x0000000e2f097220 */ /* 0x040fe20000400000 */
[C---:B------:R-:W-:Y:S01]  /*6270*/  FMUL R10, R47.reuse, R15 ;  /* 0x0000000f2f0a7220 */ /* 0x040fe20000400000 */
[----:B------:R-:W-:Y:S01]  /*6280*/  FMUL R15, R47, R20 ;  /* 0x000000142f0f7220 */ /* 0x000fe20000400000 */
[C---:B------:R-:W-:Y:S01]  /*6290*/  FFMA R5, R49.reuse, R55, R5 ;  /* 0x0000003731057223 */ /* 0x040fe20000000005 */
[C---:B------:R-:W-:Y:S01]  /*62a0*/  FFMA R6, R49.reuse, R56, R6 ;  /* 0x0000003831067223 */ /* 0x040fe20000000006 */
[C---:B------:R-:W-:Y:S01]  /*62b0*/  FFMA R7, R49.reuse, R57, R7 ;  /* 0x0000003931077223 */ /* 0x040fe20000000007 */
[C---:B------:R-:W-:Y:S01]  /*62c0*/  FFMA R8, R49.reuse, R58, R8 ;  /* 0x0000003a31087223 */ /* 0x040fe20000000008 */
[--C-:B------:R-:W-:Y:S02]  /*62d0*/  HADD2.F32 R63, -RZ, R64.reuse.H0_H0 ;  /* 0x20000040ff3f7230 */ /* 0x100fe40000004100 */
[C---:B------:R-:W-:Y:S01]  /*62e0*/  FFMA R9, R49.reuse, R59, R9 ;  /* 0x0000003b31097223 */ /* 0x040fe20000000009 */
[----:B------:R-:W-:Y:S01]  /*62f0*/  F2FP.SATFINITE.E5M2.F32.PACK_AB_MERGE_C R5, R6, R5, RZ ;  /* 0x000000050605723e */ /* 0x000fe200048060ff */
[C---:B------:R-:W-:Y:S01]  /*6300*/  FFMA R10, R49.reuse, R60, R10 ;  /* 0x0000003c310a7223 */ /* 0x040fe2000000000a */
[C---:B------:R-:W-:Y:S01]  /*6310*/  FFMA R11, R49.reuse, R61, R11 ;  /* 0x0000003d310b7223 */ /* 0x040fe2000000000b */
[----:B------:R-:W-:Y:S01]  /*6320*/  FFMA R12, R49, R62, R12 ;  /* 0x0000003e310c7223 */ /* 0x000fe2000000000c */
[C---:B------:R-:W-:Y:S01]  /*6330*/  FMUL R20, R47.reuse, R25 ;  /* 0x000000192f147220 */ /* 0x040fe20000400000 */
[C---:B------:R-:W-:Y:S01]  /*6340*/  FMUL R25, R47.reuse, R30 ;  /* 0x0000001e2f197220 */ /* 0x040fe20000400000 */
[C---:B------:R-:W-:Y:S01]  /*6350*/  FMUL R30, R47.reuse, R35 ;  /* 0x000000232f1e7220 */ /* 0x040fe20000400000 */
[----:B------:R-:W-:Y:S01]  /*6360*/  F2FP.SATFINITE.E5M2.F32.PACK_AB_MERGE_C R9, R10, R9, RZ ;  /* 0x000000090a09723e */ /* 0x000fe200048060ff */
[----:B------:R-:W-:Y:S02]  /*6370*/  HADD2.F32 R64, -RZ, R64.H1_H1 ;  /* 0x30000040ff407230 */ /* 0x000fe40000004100 */
[C---:B------:R-:W-:Y:S01]  /*6380*/  FMUL R13, R47.reuse, R18 ;  /* 0x000000122f0d7220 */ /* 0x040fe20000400000 */
[C---:B------:R-:W-:Y:S01]  /*6390*/  FMUL R14, R47.reuse, R19 ;  /* 0x000000132f0e7220 */ /* 0x040fe20000400000 */
[C---:B------:R-:W-:Y:S01]  /*63a0*/  FMUL R17, R47.reuse, R22 ;  /* 0x000000162f117220 */ /* 0x040fe20000400000 */
[----:B------:R-:W-:Y:S01]  /*63b0*/  FMUL R18, R47, R23 ;  /* 0x000000172f127220 */ /* 0x000fe20000400000 */
[C---:B------:R-:W-:Y:S01]  /*63c0*/  FFMA R13, R49.reuse, R63, R13 ;  /* 0x0000003f310d7223 */ /* 0x040fe2000000000d */
[C---:B------:R-:W-:Y:S01]  /*63d0*/  FFMA R14, R49.reuse, R64, R14 ;  /* 0x00000040310e7223 */ /* 0x040fe2000000000e */
[----:B------:R-:W-:Y:S01]  /*63e0*/  FFMA R15, R49, R65, R15 ;  /* 0x00000041310f7223 */ /* 0x000fe2000000000f */
[----:B------:R-:W-:Y:S01]  /*63f0*/  FMUL R19, R47, R24 ;  /* 0x000000182f137220 */ /* 0x000fe20000400000 */
[C---:B------:R-:W-:Y:S01]  /*6400*/  FFMA R16, R49.reuse, R66, R16 ;  /* 0x0000004231107223 */ /* 0x040fe20000000010 */
[----:B------:R-:W-:Y:S01]  /*6410*/  FFMA R17, R49, R67, R17 ;  /* 0x0000004331117223 */ /* 0x000fe20000000011 */
[----:B------:R-:W-:Y:S01]  /*6420*/  F2FP.SATFINITE.E5M2.F32.PACK_AB_MERGE_C R13, R14, R13, RZ ;  /* 0x0000000d0e0d723e */ /* 0x000fe200048060ff */
[C---:B------:R-:W-:Y:S01]  /*6430*/  FMUL R21, R47.reuse, R26 ;  /* 0x0000001a2f157220 */ /* 0x040fe20000400000 */
[----:B------:R-:W-:Y:S01]  /*6440*/  FMUL R22, R47, R27 ;  /* 0x0000001b2f167220 */ /* 0x000fe20000400000 */
[C---:B------:R-:W-:Y:S01]  /*6450*/  FFMA R18, R49.reuse, R68, R18 ;  /* 0x0000004431127223 */ /* 0x040fe20000000012 */
[----:B------:R-:W-:Y:S01]  /*6460*/  FFMA R19, R49, R69, R19 ;  /* 0x0000004531137223 */ /* 0x000fe20000000013 */
[----:B------:R-:W-:Y:S01]  /*6470*/  FMUL R23, R47, R28 ;  /* 0x0000001c2f177220 */ /* 0x000fe20000400000 */
[----:B------:R-:W-:Y:S01]  /*6480*/  FFMA R20, R49, R70, R20 ;  /* 0x0000004631147223 */ /* 0x000fe20000000014 */
[----:B------:R-:W-:Y:S01]  /*6490*/  FMUL R24, R47, R29 ;  /* 0x0000001d2f187220 */ /* 0x000fe20000400000 */
[C---:B------:R-:W-:Y:S01]  /*64a0*/  FFMA R21, R49.reuse, R71, R21 ;  /* 0x0000004731157223 */ /* 0x040fe20000000015 */
[----:B------:R-:W-:Y:S01]  /*64b0*/  FFMA R22, R49, R72, R22 ;  /* 0x0000004831167223 */ /* 0x000fe20000000016 */
[C---:B------:R-:W-:Y:S01]  /*64c0*/  FMUL R26, R47.reuse, R31 ;  /* 0x0000001f2f1a7220 */ /* 0x040fe20000400000 */
[----:B------:R-:W-:Y:S01]  /*64d0*/  FMUL R27, R47, R32 ;  /* 0x000000202f1b7220 */ /* 0x000fe20000400000 */
[----:B------:R-:W-:Y:S01]  /*64e0*/  FFMA R23, R49, R73, R23 ;  /* 0x0000004931177223 */ /* 0x000fe20000000017 */
[----:B------:R-:W-:Y:S01]  /*64f0*/  FMUL R28, R47, R33 ;  /* 0x000000212f1c7220 */ /* 0x000fe20000400000 */
[----:B------:R-:W-:Y:S01]  /*6500*/  FFMA R24, R49, R74, R24 ;  /* 0x0000004a31187223 */ /* 0x000fe20000000018 */
[----:B------:R-:W-:Y:S01]  /*6510*/  FMUL R29, R47, R34 ;  /* 0x000000222f1d7220 */ /* 0x000fe20000400000 */
[C---:B------:R-:W-:Y:S01]  /*6520*/  FFMA R25, R49.reuse, R75, R25 ;  /* 0x0000004b31197223 */ /* 0x040fe20000000019 */
[C---:B------:R-:W-:Y:S01]  /*6530*/  FFMA R26, R49.reuse, R76, R26 ;  /* 0x0000004c311a7223 */ /* 0x040fe2000000001a */
[C---:B------:R-:W-:Y:S01]  /*6540*/  FFMA R27, R49.reuse, R50, R27 ;  /* 0x00000032311b7223 */ /* 0x040fe2000000001b */
[C---:B------:R-:W-:Y:S01]  /*6550*/  FFMA R28, R49.reuse, R51, R28 ;  /* 0x00000033311c7223 */ /* 0x040fe2000000001c */
[----:B------:R-:W-:Y:S01]  /*6560*/  F2FP.SATFINITE.E5M2.F32.PACK_AB_MERGE_C R17, R18, R17, RZ ;  /* 0x000000111211723e */ /* 0x000fe200048060ff */
[C---:B------:R-:W-:Y:S01]  /*6570*/  FFMA R29, R49.reuse, R52, R29 ;  /* 0x00000034311d7223 */ /* 0x040fe2000000001d */
[----:B------:R-:W-:Y:S01]  /*6580*/  F2FP.SATFINITE.E5M2.F32.PACK_AB_MERGE_C R21, R22, R21, RZ ;  /* 0x000000151615723e */ /* 0x000fe200048060ff */
[----:B------:R-:W-:Y:S01]  /*6590*/  FFMA R30, R49, R77, R30 ;  /* 0x0000004d311e7223 */ /* 0x000fe2000000001e */
[----:B------:R-:W-:Y:S02]  /*65a0*/  F2FP.SATFINITE.E5M2.F32.PACK_AB_MERGE_C R32, R2, R0, R78 ;  /* 0x000000000220723e */ /* 0x000fe4000480604e */
[----:B------:R-:W-:Y:S02]  /*65b0*/  F2FP.SATFINITE.E5M2.F32.PACK_AB_MERGE_C R33, R4, R3, R5 ;  /* 0x000000030421723e */ /* 0x000fe40004806005 */
[----:B------:R-:W-:Y:S02]  /*65c0*/  F2FP.SATFINITE.E5M2.F32.PACK_AB_MERGE_C R34, R8, R7, R9 ;  /* 0x000000070822723e */ /* 0x000fe40004806009 */
[----:B------:R-:W-:Y:S02]  /*65d0*/  F2FP.SATFINITE.E5M2.F32.PACK_AB_MERGE_C R35, R12, R11, R13 ;  /* 0x0000000b0c23723e */ /* 0x000fe4000480600d */
[----:B------:R-:W-:Y:S02]  /*65e0*/  F2FP.SATFINITE.E5M2.F32.PACK_AB_MERGE_C R16, R16, R15, R17 ;  /* 0x0000000f1010723e */ /* 0x000fe40004806011 */
[----:B------:R-:W-:Y:S01]  /*65f0*/  F2FP.SATFINITE.E5M2.F32.PACK_AB_MERGE_C R17, R20, R19, R21 ;  /* 0x000000131411723e */ /* 0x000fe20004806015 */
[----:B------:R1:W-:Y:S01]  /*6600*/  STS.128 [R100+UR49+0x4200], R32 ;  /* 0x0042002064007988 */ /* 0x0003e20008000c31 */
[----:B------:R-:W-:Y:S02]  /*6610*/  F2FP.SATFINITE.E5M2.F32.PACK_AB_MERGE_C R18, R26, R25, RZ ;  /* 0x000000191a12723e */ /* 0x000fe400048060ff */
[----:B------:R-:W-:Y:S02]  /*6620*/  F2FP.SATFINITE.E5M2.F32.PACK_AB_MERGE_C R19, R30, R29, RZ ;  /* 0x0000001d1e13723e */ /* 0x000fe400048060ff */
[----:B------:R-:W-:Y:S02]  /*6630*/  F2FP.SATFINITE.E5M2.F32.PACK_AB_MERGE_C R18, R24, R23, R18 ;  /* 0x000000171812723e */ /* 0x000fe40004806012 */
[----:B------:R-:W-:Y:S02]  /*6640*/  F2FP.SATFINITE.E5M2.F32.PACK_AB_MERGE_C R19, R28, R27, R19 ;  /* 0x0000001b1c13723e */ /* 0x000fe40004806013 */
[----:B------:R-:W-:Y:S02]  /*6650*/  LEA R0, R105, UR49, 0x3 ;  /* 0x0000003169007c11 */ /* 0x000fe4000f8e18ff */
[----:B------:R-:W-:Y:S01]  /*6660*/  @P6 SHF.L.U32 R2, R104, 0x1f, RZ ;  /* 0x0000001f68026819 */ /* 0x000fe200000006ff */
[----:B------:R1:W-:Y:S01]  /*6670*/  STS.128 [R114+0x4210], R16 ;  /* 0x0042101072007388 */ /* 0x0003e20000000c00 */
[----:B------:R-:W-:Y:S01]  /*6680*/  @!PT LDS RZ, [RZ] ;  /* 0x00000000fffff984 */ /* 0x000fe20000000800 */
[----:B------:R-:W-:Y:S01]  /*6690*/  @!PT LDS RZ, [RZ] ;  /* 0x00000000fffff984 */ /* 0x000fe20000000800 */
[----:B------:R-:W-:Y:S01]  /*66a0*/  @!PT LDS RZ, [RZ] ;  /* 0x00000000fffff984 */ /* 0x000fe20000000800 */
[----:B------:R-:W-:Y:S01]  /*66b0*/  @!PT LDS RZ, [RZ] ;  /* 0x00000000fffff984 */ /* 0x000fe20000000800 */
[----:B------:R2:W-:Y:S07]  /*66c0*/  MEMBAR.ALL.CTA ;  /* 0x0000000000007992 */ /* 0x0005ee0000008000 */
[----:B--2---:R-:W2:Y:S02]  /*66d0*/  FENCE.VIEW.ASYNC.S ;  /* 0x00000000000073c6 */ /* 0x004ea40000000000 */
[----:B--2---:R-:W-:Y:S06]  /*66e0*/  BAR.SYNC.DEFER_BLOCKING 0x1, 0x80 ;  /* 0x0042000000007b1d */ /* 0x004fec0000010000 */
[----:B------:R-:W-:Y:S05]  /*66f0*/  @P0 BRA `(.L_x_102) ;  /* 0x0000000000280947 */ /* 0x000fea0003800000 */
[----:B------:R-:W-:Y:S02]  /*6700*/  UIADD3 UR4, UPT, UPT, UR49, 0x4200, URZ ;  /* 0x0000420031047890 */ /* 0x000fe4000fffe0ff */
[----:B------:R-:W-:Y:S01]  /*6710*/  UIADD3 UR6, UP0, UPT, UR52, 0x680, URZ ;  /* 0x0000068034067890 */ /* 0x000fe2000ff1e0ff */
[----:B------:R-:W-:Y:S03]  /*6720*/  UMOV UR43, UR36 ;  /* 0x00000024002b7c82 */ /* 0x000fe60008000000 */
[----:B------:R-:W-:Y:S01]  /*6730*/  MOV R109, UR4 ;  /* 0x00000004006d7c02 */ /* 0x000fe20008000f00 */
[----:B------:R-:W-:Y:S03]  /*6740*/  UIADD3.X UR7, UPT, UPT, URZ, UR53, URZ, UP0, !UPT ;  /* 0x00000035ff077290 */ /* 0x000fe600087fe4ff */
[----:B------:R-:W-:Y:S11]  /*6750*/  R2UR UR40, R109 ;  /* 0x000000006d2872ca */ /* 0x000ff600000e0000 */
[----:B------:R-:W-:Y:S02]  /*6760*/  @!UPT UIADD3 URZ, UPT, UPT, URZ, URZ, URZ ;  /* 0x000000fffffff290 */ /* 0x000fe4000fffe0ff */
[----:B------:R2:W-:Y:S01]  /*6770*/  UTMASTG.3D [UR40], [UR6] ;  /* 0x00000028060073b5 */ /* 0x0005e20008010000 */
[----:B------:R0:W-:Y:S01]  /*6780*/  UTMACMDFLUSH ;  /* 0x00000000000079b7 */ /* 0x0001e20000000000 */
[----:B--2---:R-:W-:Y:S04]  /*6790*/  DEPBAR.LE SB0, 0x1 ;  /* 0x000080400000791a */ /* 0x004fe80000000000 */
.L_x_102:
[----:B------:R-:W-:Y:S05]  /*67a0*/  BSYNC.RECONVERGENT B0 ;  /* 0x0000000000007941 */ /* 0x000fea0003800200 */
.L_x_101:
[----:B------:R-:W-:Y:S06]  /*67b0*/  BAR.SYNC.DEFER_BLOCKING 0x1, 0x80 ;  /* 0x0042000000007b1d */ /* 0x000fec0000010000 */
[----:B------:R-:W2:Y:S01]  /*67c0*/  @P6 SYNCS.PHASECHK.TRANS64.TRYWAIT P0, [R0+URZ+0x70], R2 ;  /* 0x00007002000065a7 */ /* 0x000ea200080011ff */
[----:B------:R-:W-:Y:S01]  /*67d0*/  BSSY B1, `(.L_x_103) ;  /* 0x0000021000017945 */ /* 0x000fe20003800000 */
[----:B--2---:R-:W-:Y:S03]  /*67e0*/  @P6 SEL R115, RZ, 0x1, !P0 ;  /* 0x00000001ff736807 */ /* 0x004fe60004000000 */
[----:B------:R-:W-:Y:S05]  /*67f0*/  @!P6 BRA `(.L_x_104) ;  /* 0x000000000078e947 */ /* 0x000fea0003800000 */
[----:B------:R-:W-:Y:S01]  /*6800*/  ISETP.NE.AND P1, PT, R116, RZ, PT ;  /* 0x000000ff7400720c */ /* 0x000fe20003f25270 */
[----:B------:R-:W-:Y:S01]  /*6810*/  BSSY B0, `(.L_x_105) ;  /* 0x0000009000007945 */ /* 0x000fe20003800000 */
[----:B------:R-:W-:Y:S11]  /*6820*/  ISETP.NE.AND P0, PT, R115, RZ, PT ;  /* 0x000000ff7300720c */ /* 0x000ff60003f05270 */
[----:B------:R-:W-:Y:S05]  /*6830*/  @P1 IMAD R2, R105, 0x1000, R100 ;  /* 0x0000100069021824 */ /* 0x000fea00078e0264 */
[----:B------:R-:W-:Y:S05]  /*6840*/  @P1 IADD3 R4, PT, PT, R2, UR49, RZ ;  /* 0x0000003102041c10 */ /* 0x000fea000fffe0ff */
[----:B------:R-:W-:Y:S01]  /*6850*/  @P1 IMAD.IADD R4, R4, 0x1, R117 ;  /* 0x0000000104041824 */ /* 0x000fe200078e0275 */
[----:B------:R-:W-:Y:S06]  /*6860*/  @P0 BRA `(.L_x_106) ;  /* 0x00000000000c0947 */ /* 0x000fec0003800000 */
[----:B------:R-:W-:Y:S04]  /*6870*/  SHF.L.U32 R3, R104, 0x1f, RZ ;  /* 0x0000001f68037819 */ /* 0x000fe800000006ff */
[----:B------:R-:W2:Y:S02]  /*6880*/  SYNCS.PHASECHK.TRANS64.TRYWAIT P0, [R0+URZ+0x70], R3 ;  /* 0x00007003000075a7 */ /* 0x000ea400080011ff */
[----:B--2---:R-:W-:Y:S05]  /*6890*/  @!P0 BRA `(.L_x_107) ;  /* 0x0000003400148947 */ /* 0x004fea0003800000 */
.L_x_106:
[----:B------:R-:W-:Y:S05]  /*68a0*/  BSYNC B0 ;  /* 0x0000000000007941 */ /* 0x000fea0003800000 */
.L_x_105:
[----:B------:R-:W-:Y:S01]  /*68b0*/  ISETP.NE.AND P0, PT, R116, RZ, PT ;  /* 0x000000ff7400720c */ /* 0x000fe20003f05270 */
[----:B------:R-:W-:Y:S11]  /*68c0*/  VIADD R105, R105, 0x1 ;  /* 0x0000000169697836 */ /* 0x000ff60000000000 */
[----:B------:R-:W-:Y:S01]  /*68d0*/  @!UPT UIADD3 URZ, UPT, UPT, URZ, URZ, URZ ;  /* 0x000000fffffff290 */ /* 0x000fe2000fffe0ff */
[----:B------:R3:W4:Y:S04]  /*68e0*/  @P0 LDS.128 R80, [R2+UR49+0x200] ;  /* 0x0002003102500984 */ /* 0x0007280008000c00 */
[----:B------:R1:W1:Y:S01]  /*68f0*/  @P0 LDS.128 R84, [R4+0x210] ;  /* 0x0002100004540984 */ /* 0x0002620000000c00 */
        /* <DEDUP_REMOVED lines=8> */
[----:B---3--:R-:W-:Y:S02]  /*6980*/  VIADD R2, R0, 0x90 ;  /* 0x0000009000027836 */ /* 0x008fe40000000000 */
[----:B--2---:R-:W-:Y:S05]  /*6990*/  IMAD.U32 R0, RZ, RZ, UR37 ;  /* 0x00000025ff007e24 */ /* 0x004fea000f8e00ff */
[----:B------:R-:W-:Y:S04]  /*69a0*/  PRMT R0, R0, 0x654, R2 ;  /* 0x0000065400007816 */ /* 0x000fe80000000002 */
[----:B-----5:R2:W-:Y:S02]  /*69b0*/  SYNCS.ARRIVE.TRANS64.RED.A1T0 RZ, [R0+URZ], RZ ;  /* 0x000000ff00ff79a7 */ /* 0x0205e400081004ff */
[----:B--2---:R-:W-:Y:S04]  /*69c0*/  SEL R0, RZ, 0x1, P0 ;  /* 0x00000001ff007807 */ /* 0x004fe80000000000 */
[----:B-1--4-:R-:W-:Y:S02]  /*69d0*/  LOP3.LUT R104, R104, R0, RZ, 0x3c, !PT ;  /* 0x0000000068687212 */ /* 0x012fe400078e3cff */
.L_x_104:
[----:B------:R-:W-:Y:S05]  /*69e0*/  BSYNC B1 ;  /* 0x0000000000017941 */ /* 0x000fea0003800000 */
.L_x_103:
[----:B------:R-:W-:Y:S05]  /*69f0*/  VIADD R0, R48, 0x40 ;  /* 0x0000004030007836 */ /* 0x000fea0000000000 */
[----:B------:R-:W-:Y:S04]  /*6a00*/  SHF.R.U32.HI R0, RZ, 0x15, R0 ;  /* 0x00000015ff007819 */ /* 0x000fe80000011600 */
[----:B------:R-:W-:Y:S11]  /*6a10*/  LOP3.LUT P0, RZ, R0, 0x3, R101, 0x48, !PT ;  /* 0x0000000300ff7812 */ /* 0x000ff60007804865 */
[----:B------:R-:W-:Y:S02]  /*6a20*/  @!UPT UIADD3 URZ, UPT, UPT, URZ, URZ, URZ ;  /* 0x000000fffffff290 */ /* 0x000fe4000fffe0ff */
[----:B------:R-:W-:Y:S05]  /*6a30*/  @!P0 BRA `(.L_x_108) ;  /* 0x0000000000408947 */ /* 0x000fea0003800000 */
[----:B------:R-:W2:Y:S01]  /*6a40*/  LDCU.64 UR8, c[0x4][0x78] ;  /* 0x01000f00ff0877ac */ /* 0x000ea20008000a00 */
[----:B------:R-:W-:Y:S01]  /*6a50*/  MOV R3, 0x0 ;  /* 0x0000000000037802 */ /* 0x000fe20000000f00 */
[----:B------:R-:W-:Y:S02]  /*6a60*/  HFMA2 R12, -RZ, RZ, 0, 5.9604644775390625e-08 ;  /* 0x00000001ff0c7431 */ /* 0x000fe400000001ff */
[----:B------:R-:W-:Y:S02]  /*6a70*/  IMAD.MOV.U32 R8, RZ, RZ, 0x192 ;  /* 0x00000192ff087424 */ /* 0x000fe400078e00ff */
[----:B------:R-:W-:Y:S01]  /*6a80*/  IMAD.MOV.U32 R13, RZ, RZ, RZ ;  /* 0x000000ffff0d7224 */ /* 0x000fe200078e00ff */
[----:B------:R-:W3:Y:S01]  /*6a90*/  LDCU.64 UR6, c[0x4][0x80] ;  /* 0x01001000ff0677ac */ /* 0x000ee20008000a00 */
[----:B------:R-:W4:Y:S01]  /*6aa0*/  LDC.64 R2, c[0x4][R3] ;  /* 0x0100000003027b82 */ /* 0x000f220000000a00 */
[----:B------:R-:W5:Y:S01]  /*6ab0*/  LDCU.64 UR4, c[0x4][0x18] ;  /* 0x01000300ff0477ac */ /* 0x000f620008000a00 */
[----:B--2---:R-:W-:Y:S01]  /*6ac0*/  MOV R5, UR9 ;  /* 0x0000000900057c02 */ /* 0x004fe20008000f00 */
[----:B------:R-:W-:Y:S01]  /*6ad0*/  IMAD.U32 R4, RZ, RZ, UR8 ;  /* 0x00000008ff047e24 */ /* 0x000fe2000f8e00ff */
[----:B---3--:R-:W-:Y:S01]  /*6ae0*/  MOV R7, UR7 ;  /* 0x0000000700077c02 */ /* 0x008fe20008000f00 */
[----:B------:R-:W-:Y:S01]  /*6af0*/  IMAD.U32 R6, RZ, RZ, UR6 ;  /* 0x00000006ff067e24 */ /* 0x000fe2000f8e00ff */
[----:B-----5:R-:W-:Y:S01]  /*6b00*/  MOV R11, UR5 ;  /* 0x00000005000b7c02 */ /* 0x020fe20008000f00 */
[----:B------:R-:W-:Y:S02]  /*6b10*/  IMAD.U32 R10, RZ, RZ, UR4 ;  /* 0x00000004ff0a7e24 */ /* 0x000fe4000f8e00ff */
[----:B------:R-:W-:Y:S07]  /*6b20*/  LEPC R20, `(.L_x_108) ;  /* 0x000000001014794e */ /* 0x000fee0000000000 */
[----:B-1--4-:R-:W-:Y:S05]  /*6b30*/  CALL.ABS.NOINC R2 ;  /* 0x0000000002007343 */ /* 0x012fea0003c00000 */
.L_x_108:
[-C--:B------:R-:W-:Y:S01]  /*6b40*/  F2FP.F16.E5M2.UNPACK_B R0, R81.reuse ;  /* 0x00000051ff00723e */ /* 0x080fe200020004ff */
[----:B------:R-:W-:Y:S05]  /*6b50*/  WARPSYNC.ALL ;  /* 0x0000000000007948 */ /* 0x000fea0003800000 */
[----:B------:R-:W-:Y:S01]  /*6b60*/  R2UR UR4, R48 ;  /* 0x00000000300472ca */ /* 0x000fe200000e0000 */
[--C-:B------:R-:W-:Y:S01]  /*6b70*/  HADD2.F32 R54, -RZ, R0.reuse.H0_H0 ;  /* 0x20000000ff367230 */ /* 0x100fe20000004100 */
[-C--:B------:R-:W-:Y:S01]  /*6b80*/  F2FP.F16.E5M2.UNPACK_B R2, R80.reuse.H1 ;  /* 0x00000050ff02723e */ /* 0x080fe200030004ff */
[----:B------:R-:W-:Y:S01]  /*6b90*/  HADD2.F32 R55, -RZ, R0.H1_H1 ;  /* 0x30000000ff377230 */ /* 0x000fe20000004100 */
[----:B------:R-:W-:Y:S01]  /*6ba0*/  F2FP.F16.E5M2.UNPACK_B R0, R81.H1 ;  /* 0x00000051ff00723e */ /* 0x000fe200030004ff */
[----:B------:R-:W-:Y:S01]  /*6bb0*/  BSSY.RECONVERGENT B0, `(.L_x_109) ;  /* 0x0000095000007945 */ /* 0x000fe20003800200 */
[----:B------:R-:W-:Y:S01]  /*6bc0*/  F2FP.F16.E5M2.UNPACK_B R3, R80 ;  /* 0x00000050ff03723e */ /* 0x000fe200020004ff */
[----:B------:R-:W-:Y:S01]  /*6bd0*/  HADD2.F32 R52, -RZ, R2.H0_H0 ;  /* 0x20000002ff347230 */ /* 0x000fe20000004100 */
[----:B------:R-:W-:Y:S01]  /*6be0*/  ISETP.NE.AND P0, PT, R110, RZ, PT ;  /* 0x000000ff6e00720c */ /* 0x000fe20003f05270 */
[--C-:B------:R-:W-:Y:S01]  /*6bf0*/  HADD2.F32 R56, -RZ, R0.reuse.H0_H0 ;  /* 0x20000000ff387230 */ /* 0x100fe20000004100 */
[----:B------:R-:W-:Y:S01]  /*6c00*/  ISETP.NE.AND P6, PT, R118, RZ, PT ;  /* 0x000000ff7600720c */ /* 0x000fe20003fc5270 */
[----:B------:R-:W-:Y:S01]  /*6c10*/  HADD2.F32 R57, -RZ, R0.H1_H1 ;  /* 0x30000000ff397230 */ /* 0x000fe20000004100 */
[-C--:B------:R-:W-:Y:S01]  /*6c20*/  F2FP.F16.E5M2.UNPACK_B R0, R83.reuse ;  /* 0x00000053ff00723e */ /* 0x080fe200020004ff */
[----:B-1----:R-:W-:Y:S01]  /*6c30*/  LDTM.16dp32bit_t0_t15.x32 R4, tmem[UR4+0x40] ;  /* 0x00004004000479ee */ /* 0x002fe20008a80000 */
[----:B------:R-:W1:Y:S01]  /*6c40*/  LDTM.16dp32bit_t16_t31.x32 R4, tmem[UR4+0x60] ;  /* 0x00006004000479ee */ /* 0x000e620008aa0000 */
[----:B------:R-:W-:Y:S01]  /*6c50*/  HADD2.F32 R53, -RZ, R2.H1_H1 ;  /* 0x30000002ff357230 */ /* 0x000fe20000004100 */
[----:B------:R-:W-:Y:S01]  /*6c60*/  F2FP.F16.E5M2.UNPACK_B R2, R82.H1 ;  /* 0x00000052ff02723e */ /* 0x000fe200030004ff */
[--C-:B------:R-:W-:Y:S02]  /*6c70*/  HADD2.F32 R50, -RZ, R3.reuse.H0_H0 ;  /* 0x20000003ff327230 */ /* 0x100fe40000004100 */
[--C-:B------:R-:W-:Y:S02]  /*6c80*/  HADD2.F32 R62, -RZ, R0.reuse.H0_H0 ;  /* 0x20000000ff3e7230 */ /* 0x100fe40000004100 */
[----:B------:R-:W-:Y:S01]  /*6c90*/  HADD2.F32 R63, -RZ, R0.H1_H1 ;  /* 0x30000000ff3f7230 */ /* 0x000fe20000004100 */
[----:B------:R-:W-:Y:S01]  /*6ca0*/  F2FP.F16.E5M2.UNPACK_B R0, R84.H1 ;  /* 0x00000054ff00723e */ /* 0x000fe200030004ff */
[--C-:B------:R-:W-:Y:S02]  /*6cb0*/  HADD2.F32 R60, -RZ, R2.reuse.H0_H0 ;  /* 0x20000002ff3c7230 */ /* 0x100fe40000004100 */
[----:B------:R-:W-:Y:S01]  /*6cc0*/  HADD2.F32 R61, -RZ, R2.H1_H1 ;  /* 0x30000002ff3d7230 */ /* 0x000fe20000004100 */
[----:B------:R-:W-:Y:S01]  /*6cd0*/  F2FP.F16.E5M2.UNPACK_B R2, R83.H1 ;  /* 0x00000053ff02723e */ /* 0x000fe200030004ff */
[----:B------:R-:W-:Y:S01]  /*6ce0*/  HADD2.F32 R51, -RZ, R3.H1_H1 ;  /* 0x30000003ff337230 */ /* 0x000fe20000004100 */
[----:B------:R-:W-:Y:S01]  /*6cf0*/  F2FP.F16.E5M2.UNPACK_B R3, R82 ;  /* 0x00000052ff03723e */ /* 0x000fe200020004ff */
[--C-:B------:R-:W-:Y:S02]  /*6d00*/  HADD2.F32 R68, -RZ, R0.reuse.H0_H0 ;  /* 0x20000000ff447230 */ /* 0x100fe40000004100 */
[----:B------:R-:W-:Y:S01]  /*6d10*/  HADD2.F32 R69, -RZ, R0.H1_H1 ;  /* 0x30000000ff457230 */ /* 0x000fe20000004100 */
[-C--:B------:R-:W-:Y:S01]  /*6d20*/  F2FP.F16.E5M2.UNPACK_B R0, R85.reuse.H1 ;  /* 0x00000055ff00723e */ /* 0x080fe200030004ff */
[--C-:B------:R-:W-:Y:S02]  /*6d30*/  HADD2.F32 R64, -RZ, R2.reuse.H0_H0 ;  /* 0x20000002ff407230 */ /* 0x100fe40000004100 */
[----:B------:R-:W-:Y:S01]  /*6d40*/  HADD2.F32 R65, -RZ, R2.H1_H1 ;  /* 0x30000002ff417230 */ /* 0x000fe20000004100 */
[----:B------:R-:W-:Y:S01]  /*6d50*/  F2FP.F16.E5M2.UNPACK_B R2, R85 ;  /* 0x00000055ff02723e */ /* 0x000fe200020004ff */
[--C-:B------:R-:W-:Y:S02]  /*6d60*/  HADD2.F32 R58, -RZ, R3.reuse.H0_H0 ;  /* 0x20000003ff3a7230 */ /* 0x100fe40000004100 */
[C---:B-1----:R-:W-:Y:S01]  /*6d70*/  FMUL R7, R47.reuse, R7 ;  /* 0x000000072f077220 */ /* 0x042fe20000400000 */
[----:B------:R-:W-:Y:S01]  /*6d80*/  HADD2.F32 R59, -RZ, R3.H1_H1 ;  /* 0x30000003ff3b7230 */ /* 0x000fe20000004100 */
[----:B------:R-:W-:Y:S01]  /*6d90*/  F2FP.F16.E5M2.UNPACK_B R3, R84 ;  /* 0x00000054ff03723e */ /* 0x000fe200020004ff */
[--C-:B------:R-:W-:Y:S02]  /*6da0*/  HADD2.F32 R72, -RZ, R0.reuse.H0_H0 ;  /* 0x20000000ff487230 */ /* 0x100fe40000004100 */
[C---:B------:R-:W-:Y:S01]  /*6db0*/  FMUL R11, R47.reuse, R11 ;  /* 0x0000000b2f0b7220 */ /* 0x040fe20000400000 */
[----:B------:R-:W-:Y:S01]  /*6dc0*/  HADD2.F32 R73, -RZ, R0.H1_H1 ;  /* 0x30000000ff497230 */ /* 0x000fe20000004100 */
[----:B------:R-:W-:Y:S01]  /*6dd0*/  F2FP.F16.E5M2.UNPACK_B R0, R87 ;  /* 0x00000057ff00723e */ /* 0x000fe200020004ff */
[--C-:B------:R-:W-:Y:S02]  /*6de0*/  HADD2.F32 R70, -RZ, R2.reuse.H0_H0 ;  /* 0x20000002ff467230 */ /* 0x100fe40000004100 */
[C---:B------:R-:W-:Y:S01]  /*6df0*/  FMUL R15, R47.reuse, R15 ;  /* 0x0000000f2f0f7220 */ /* 0x040fe20000400000 */
[----:B------:R-:W-:Y:S01]  /*6e00*/  HADD2.F32 R71, -RZ, R2.H1_H1 ;  /* 0x30000002ff477230 */ /* 0x000fe20000004100 */
[-C--:B------:R-:W-:Y:S01]  /*6e10*/  F2FP.F16.E5M2.UNPACK_B R2, R86.reuse.H1 ;  /* 0x00000056ff02723e */ /* 0x080fe200030004ff */
[--C-:B------:R-:W-:Y:S02]  /*6e20*/  HADD2.F32 R66, -RZ, R3.reuse.H0_H0 ;  /* 0x20000003ff427230 */ /* 0x100fe40000004100 */
[----:B------:R-:W-:Y:S01]  /*6e30*/  HADD2.F32 R67, -RZ, R3.H1_H1 ;  /* 0x30000003ff437230 */ /* 0x000fe20000004100 */
[----:B------:R-:W-:Y:S01]  /*6e40*/  F2FP.F16.E5M2.UNPACK_B R3, R86 ;  /* 0x00000056ff03723e */ /* 0x000fe200020004ff */
[--C-:B------:R-:W-:Y:S02]  /*6e50*/  HADD2.F32 R78, -RZ, R0.reuse.H0_H0 ;  /* 0x20000000ff4e7230 */ /* 0x100fe40000004100 */
[----:B------:R-:W-:Y:S02]  /*6e60*/  HADD2.F32 R79, -RZ, R0.H1_H1 ;  /* 0x30000000ff4f7230 */ /* 0x000fe40000004100 */
[C---:B------:R-:W-:Y:S01]  /*6e70*/  FMUL R0, R47.reuse, R4 ;  /* 0x000000042f007220 */ /* 0x040fe20000400000 */
[--C-:B------:R-:W-:Y:S02]  /*6e80*/  HADD2.F32 R76, -RZ, R2.reuse.H0_H0 ;  /* 0x20000002ff4c7230 */ /* 0x100fe40000004100 */
[----:B------:R-:W-:Y:S01]  /*6e90*/  FMUL R4, R47, R8 ;  /* 0x000000082f047220 */ /* 0x000fe20000400000 */
[----:B------:R-:W-:Y:S02]  /*6ea0*/  HADD2.F32 R77, -RZ, R2.H1_H1 ;  /* 0x30000002ff4d7230 */ /* 0x000fe40000004100 */
[----:B------:R-:W-:Y:S01]  /*6eb0*/  FFMA R0, R49, R50, R0 ;  /* 0x0000003231007223 */ /* 0x000fe20000000000 */
[--C-:B------:R-:W-:Y:S02]  /*6ec0*/  HADD2.F32 R74, -RZ, R3.reuse.H0_H0 ;  /* 0x20000003ff4a7230 */ /* 0x100fe40000004100 */
[C---:B------:R-:W-:Y:S01]  /*6ed0*/  FMUL R2, R47.reuse, R5 ;  /* 0x000000052f027220 */ /* 0x040fe20000400000 */
[----:B------:R-:W-:Y:S02]  /*6ee0*/  HADD2.F32 R75, -RZ, R3.H1_H1 ;  /* 0x30000003ff4b7230 */ /* 0x000fe40000004100 */
[C---:B------:R-:W-:Y:S01]  /*6ef0*/  FMUL R5, R47.reuse, R9 ;  /* 0x000000092f057220 */ /* 0x040fe20000400000 */
[----:B------:R-:W-:Y:S01]  /*6f00*/  FMUL R8, R47, R12 ;  /* 0x0000000c2f087220 */ /* 0x000fe20000400000 */
[----:B------:R-:W-:Y:S01]  /*6f10*/  FFMA R2, R49, R51, R2 ;  /* 0x0000003331027223 */ /* 0x000fe20000000002 */
[C---:B------:R-:W-:Y:S01]  /*6f20*/  FMUL R9, R47.reuse, R13 ;  /* 0x0000000d2f097220 */ /* 0x040fe20000400000 */
[C---:B------:R-:W-:Y:S01]  /*6f30*/  FMUL R12, R47.reuse, R21 ;  /* 0x000000152f0c7220 */ /* 0x040fe20000400000 */
[C---:B------:R-:W-:Y:S01]  /*6f40*/  FMUL R21, R47.reuse, R30 ;  /* 0x0000001e2f157220 */ /* 0x040fe20000400000 */
[C---:B------:R-:W-:Y:S01]  /*6f50*/  FMUL R13, R47.reuse, R22 ;  /* 0x000000162f0d7220 */ /* 0x040fe20000400000 */
[C---:B------:R-:W-:Y:S01]  /*6f60*/  FMUL R22, R47.reuse, R31 ;  /* 0x0000001f2f167220 */ /* 0x040fe20000400000 */
        /* <DEDUP_REMOVED lines=8> */
[C---:B------:R-:W-:Y:S01]  /*6ff0*/  FFMA R6, R49.reuse, R56, R6 ;  /* 0x0000003831067223 */ /* 0x040fe20000000006 */
[C---:B------:R-:W-:Y:S01]  /*7000*/  FFMA R11, R49.reuse, R57, R11 ;  /* 0x00000039310b7223 */ /* 0x040fe2000000000b */
[C---:B------:R-:W-:Y:S01]  /*7010*/  FFMA R8, R49.reuse, R58, R8 ;  /* 0x0000003a31087223 */ /* 0x040fe20000000008 */
[----:B------:R-:W-:Y:S01]  /*7020*/  FFMA R9, R49, R59, R9 ;  /* 0x0000003b31097223 */ /* 0x000fe20000000009 */
[----:B------:R-:W-:Y:S01]  /*7030*/  F2FP.SATFINITE.E5M2.F32.PACK_AB_MERGE_C R52, R7, R3, RZ ;  /* 0x000000030734723e */ /* 0x000fe200048060ff */
[----:B------:R-:W-:Y:S01]  /*7040*/  FFMA R10, R49, R60, R10 ;  /* 0x0000003c310a7223 */ /* 0x000fe2000000000a */
[----:B------:R-:W-:Y:S01]  /*7050*/  F2FP.SATFINITE.E5M2.F32.PACK_AB_MERGE_C R53, R11, R6, RZ ;  /* 0x000000060b35723e */ /* 0x000fe200048060ff */
[----:B------:R-:W-:Y:S01]  /*7060*/  FFMA R15, R49, R61, R15 ;  /* 0x0000003d310f7223 */ /* 0x000fe2000000000f */
[C---:B------:R-:W-:Y:S01]  /*7070*/  FMUL R3, R47.reuse, R16 ;  /* 0x000000102f037220 */ /* 0x040fe20000400000 */
[C---:B------:R-:W-:Y:S01]  /*7080*/  FMUL R6, R47.reuse, R17 ;  /* 0x000000112f067220 */ /* 0x040fe20000400000 */
[----:B------:R-:W-:Y:S01]  /*7090*/  F2FP.F16.E5M2.UNPACK_B R51, R87.H1 ;  /* 0x00000057ff33723e */ /* 0x000fe200030004ff */
[----:B------:R-:W-:Y:S01]  /*70a0*/  FMUL R11, R47, R20 ;  /* 0x000000142f0b7220 */ /* 0x000fe20000400000 */
[----:B------:R-:W-:Y:S01]  /*70b0*/  F2FP.SATFINITE.E5M2.F32.PACK_AB_MERGE_C R54, R15, R10, RZ ;  /* 0x0000000a0f36723e */ /* 0x000fe200048060ff */
[C---:B------:R-:W-:Y:S01]  /*70c0*/  FFMA R3, R49.reuse, R62, R3 ;  /* 0x0000003e31037223 */ /* 0x040fe20000000003 */
[----:B------:R-:W-:Y:S01]  /*70d0*/  FFMA R6, R49, R63, R6 ;  /* 0x0000003f31067223 */ /* 0x000fe20000000006 */
[----:B------:R-:W-:Y:S01]  /*70e0*/  FMUL R20, R47, R29 ;  /* 0x0000001d2f147220 */ /* 0x000fe20000400000 */
[----:B------:R-:W-:Y:S01]  /*70f0*/  F2FP.SATFINITE.E5M2.F32.PACK_AB_MERGE_C R29, R5, R4, R53 ;  /* 0x00000004051d723e */ /* 0x000fe20004806035 */
[----:B------:R-:W-:Y:S01]  /*7100*/  FMUL R10, R47, R19 ;  /* 0x000000132f0a7220 */ /* 0x000fe20000400000 */
[----:B------:R-:W-:Y:S01]  /*7110*/  F2FP.SATFINITE.E5M2.F32.PACK_AB_MERGE_C R30, R9, R8, R54 ;  /* 0x00000008091e723e */ /* 0x000fe20004806036 */
        /* <DEDUP_REMOVED lines=10> */
[----:B------:R-:W-:Y:S01]  /*71c0*/  FFMA R14, R49, R69, R14 ;  /* 0x00000045310e7223 */ /* 0x000fe2000000000e */
[----:B------:R-:W-:Y:S01]  /*71d0*/  FMUL R18, R47, R27 ;  /* 0x0000001b2f127220 */ /* 0x000fe20000400000 */
[C---:B------:R-:W-:Y:S01]  /*71e0*/  FFMA R15, R49.reuse, R70, R15 ;  /* 0x00000046310f7223 */ /* 0x040fe2000000000f */
[C---:B------:R-:W-:Y:S01]  /*71f0*/  FFMA R16, R49.reuse, R71, R16 ;  /* 0x0000004731107223 */ /* 0x040fe20000000010 */
[C---:B------:R-:W-:Y:S01]  /*7200*/  FFMA R17, R49.reuse, R72, R17 ;  /* 0x0000004831117223 */ /* 0x040fe20000000011 */
[C---:B------:R-:W-:Y:S01]  /*7210*/  FFMA R18, R49.reuse, R73, R18 ;  /* 0x0000004931127223 */ /* 0x040fe20000000012 */
[----:B------:R-:W-:Y:S01]  /*7220*/  FFMA R19, R49, R74, R19 ;  /* 0x0000004a31137223 */ /* 0x000fe20000000013 */
[----:B------:R-:W-:Y:S01]  /*7230*/  FMUL R23, R47, R32 ;  /* 0x000000202f177220 */ /* 0x000fe20000400000 */
[----:B------:R-:W-:Y:S01]  /*7240*/  FFMA R20, R49, R75, R20 ;  /* 0x0000004b31147223 */ /* 0x000fe20000000014 */
[----:B------:R-:W-:Y:S01]  /*7250*/  FMUL R24, R47, R33 ;  /* 0x000000212f187220 */ /* 0x000fe20000400000 */
[--C-:B------:R-:W-:Y:S02]  /*7260*/  HADD2.F32 R50, -RZ, R51.reuse.H0_H0 ;  /* 0x20000033ff327230 */ /* 0x100fe40000004100 */
[----:B------:R-:W-:Y:S01]  /*7270*/  FFMA R21, R49, R76, R21 ;  /* 0x0000004c31157223 */ /* 0x000fe20000000015 */
[----:B------:R-:W-:Y:S02]  /*7280*/  HADD2.F32 R51, -RZ, R51.H1_H1 ;  /* 0x30000033ff337230 */ /* 0x000fe40000004100 */
[----:B------:R-:W-:Y:S01]  /*7290*/  FMUL R25, R47, R34 ;  /* 0x000000222f197220 */ /* 0x000fe20000400000 */
[----:B------:R-:W-:Y:S01]  /*72a0*/  FFMA R22, R49, R77, R22 ;  /* 0x0000004d31167223 */ /* 0x000fe20000000016 */
[----:B------:R-:W-:Y:S01]  /*72b0*/  FMUL R26, R47, R35 ;  /* 0x000000232f1a7220 */ /* 0x000fe20000400000 */
[----:B------:R-:W-:Y:S01]  /*72c0*/  F2FP.SATFINITE.E5M2.F32.PACK_AB_MERGE_C R7, R10, R7, RZ ;  /* 0x000000070a07723e */ /* 0x000fe200048060ff */
[C---:B------:R-:W-:Y:S01]  /*72d0*/  FFMA R23, R49.reuse, R78, R23 ;  /* 0x0000004e31177223 */ /* 0x040fe20000000017 */
[C---:B------:R-:W-:Y:S01]  /*72e0*/  FFMA R24, R49.reuse, R79, R24 ;  /* 0x0000004f31187223 */ /* 0x040fe20000000018 */
[C---:B------:R-:W-:Y:S01]  /*72f0*/  FFMA R25, R49.reuse, R50, R25 ;  /* 0x0000003231197223 */ /* 0x040fe20000000019 */
[----:B------:R-:W-:Y:S01]  /*7300*/  FFMA R26, R49, R51, R26 ;  /* 0x00000033311a7223 */ /* 0x000fe2000000001a */
[----:B------:R-:W-:Y:S02]  /*7310*/  F2FP.SATFINITE.E5M2.F32.PACK_AB_MERGE_C R28, R2, R0, R52 ;  /* 0x00000000021c723e */ /* 0x000fe40004806034 */
[----:B------:R-:W-:Y:S02]  /*7320*/  F2FP.SATFINITE.E5M2.F32.PACK_AB_MERGE_C R31, R6, R3, R7 ;  /* 0x00000003061f723e */ /* 0x000fe40004806007 */
[----:B------:R-:W-:Y:S02]  /*7330*/  F2FP.SATFINITE.E5M2.F32.PACK_AB_MERGE_C R13, R14, R13, RZ ;  /* 0x0000000d0e0d723e */ /* 0x000fe400048060ff */
[----:B------:R-:W-:Y:S01]  /*7340*/  F2FP.SATFINITE.E5M2.F32.PACK_AB_MERGE_C R17, R18, R17, RZ ;  /* 0x000000111211723e */ /* 0x000fe200048060ff */
[----:B------:R1:W-:Y:S01]  /*7350*/  STS.128 [R100+UR49+0x5200], R28 ;  /* 0x0052001c64007988 */ /* 0x0003e20008000c31 */
[----:B------:R-:W-:Y:S02]  /*7360*/  F2FP.SATFINITE.E5M2.F32.PACK_AB_MERGE_C R14, R22, R21, RZ ;  /* 0x00000015160e723e */ /* 0x000fe400048060ff */
[----:B------:R-:W-:Y:S02]  /*7370*/  F2FP.SATFINITE.E5M2.F32.PACK_AB_MERGE_C R25, R26, R25, RZ ;  /* 0x000000191a19723e */ /* 0x000fe400048060ff */
[----:B------:R-:W-:Y:S02]  /*7380*/  F2FP.SATFINITE.E5M2.F32.PACK_AB_MERGE_C R12, R12, R11, R13 ;  /* 0x0000000b0c0c723e */ /* 0x000fe4000480600d */
[----:B------:R-:W-:Y:S02]  /*7390*/  F2FP.SATFINITE.E5M2.F32.PACK_AB_MERGE_C R13, R16, R15, R17 ;  /* 0x0000000f100d723e */ /* 0x000fe40004806011 */
        /* <DEDUP_REMOVED lines=13> */
[----:B------:R-:W-:Y:S02]  /*7470*/  UIADD3 UR8, UP0, UPT, UR52, 0x680, URZ ;  /* 0x0000068034087890 */ /* 0x000fe4000ff1e0ff */
[----:B------:R-:W-:Y:S02]  /*7480*/  UIADD3 UR5, UPT, UPT, UR41, 0x40, URZ ;  /* 0x0000004029057890 */ /* 0x000fe4000fffe0ff */
[----:B------:R-:W-:Y:S02]  /*7490*/  UIADD3 UR4, UPT, UPT, UR49, 0x5200, URZ ;  /* 0x0000520031047890 */ /* 0x000fe4000fffe0ff */
[----:B------:R-:W-:Y:S01]  /*74a0*/  UIADD3.X UR9, UPT, UPT, URZ, UR53, URZ, UP0, !UPT ;  /* 0x00000035ff097290 */ /* 0x000fe200087fe4ff */
[----:B------:R-:W-:Y:S01]  /*74b0*/  UMOV UR6, UR42 ;  /* 0x0000002a00067c82 */ /* 0x000fe20008000000 */
[----:B------:R-:W-:Y:S07]  /*74c0*/  UMOV UR7, UR36 ;  /* 0x0000002400077c82 */ /* 0x000fee0008000000 */
[----:B------:R2:W-:Y:S01]  /*74d0*/  UTMASTG.3D [UR4], [UR8] ;  /* 0x00000004080073b5 */ /* 0x0005e20008010000 */
[----:B------:R0:W-:Y:S01]  /*74e0*/  UTMACMDFLUSH ;  /* 0x00000000000079b7 */ /* 0x0001e20000000000 */
[----:B--2---:R-:W-:Y:S04]  /*74f0*/  DEPBAR.LE SB0, 0x1 ;  /* 0x000080400000791a */ /* 0x004fe80000000000 */
.L_x_110:
[----:B------:R-:W-:Y:S05]  /*7500*/  BSYNC.RECONVERGENT B0 ;  /* 0x0000000000007941 */ /* 0x000fea0003800200 */
.L_x_109:
        /* <DEDUP_REMOVED lines=15> */
.L_x_114:
[----:B------:R-:W-:Y:S05]  /*7600*/  BSYNC B0 ;  /* 0x0000000000007941 */ /* 0x000fea0003800000 */
.L_x_113:
[----:B------:R-:W-:Y:S01]  /*7610*/  ISETP.NE.AND P0, PT, R116, RZ, PT ;  /* 0x000000ff7400720c */ /* 0x000fe20003f05270 */
[----:B------:R-:W-:Y:S11]  /*7620*/  VIADD R105, R105, 0x1 ;  /* 0x0000000169697836 */ /* 0x000ff60000000000 */
[----:B------:R-:W-:Y:S01]  /*7630*/  @!UPT UIADD3 URZ, UPT, UPT, URZ, URZ, URZ ;  /* 0x000000fffffff290 */ /* 0x000fe2000fffe0ff */
[----:B------:R3:W4:Y:S04]  /*7640*/  @P0 LDS.128 R84, [R2+0x210] ;  /* 0x0002100002540984 */ /* 0x0007280000000c00 */
[----:B------:R1:W1:Y:S01]  /*7650*/  @P0 LDS.128 R80, [R3+UR49+0x200] ;  /* 0x0002003103500984 */ /* 0x0002620008000c00 */
        /* <DEDUP_REMOVED lines=14> */
.L_x_112:
[----:B------:R-:W-:Y:S05]  /*7740*/  BSYNC B1 ;  /* 0x0000000000017941 */ /* 0x000fea0003800000 */
.L_x_111:
[----:B------:R-:W-:Y:S05]  /*7750*/  VIADD R0, R48, 0x80 ;  /* 0x0000008030007836 */ /* 0x000fea0000000000 */
[----:B------:R-:W-:Y:S04]  /*7760*/  SHF.R.U32.HI R0, RZ, 0x15, R0 ;  /* 0x00000015ff007819 */ /* 0x000fe80000011600 */
[----:B------:R-:W-:Y:S11]  /*7770*/  LOP3.LUT P0, RZ, R0, 0x3, R101, 0x48, !PT ;  /* 0x0000000300ff7812 */ /* 0x000ff60007804865 */
[----:B------:R-:W-:Y:S02]  /*7780*/  @!UPT UIADD3 URZ, UPT, UPT, URZ, URZ, URZ ;  /* 0x000000fffffff290 */ /* 0x000fe4000fffe0ff */
[----:B------:R-:W-:Y:S05]  /*7790*/  @!P0 BRA `(.L_x_116) ;  /* 0x0000000000408947 */ /* 0x000fea0003800000 */
[----:B------:R-:W2:Y:S01]  /*77a0*/  LDCU.64 UR8, c[0x4][0x78] ;  /* 0x01000f00ff0877ac */ /* 0x000ea20008000a00 */
[----:B------:R-:W-:Y:S01]  /*77b0*/  MOV R3, 0x0 ;  /* 0x0000000000037802 */ /* 0x000fe20000000f00 */
[----:B-1----:R-:W-:Y:S02]  /*77c0*/  HFMA2 R12, -RZ, RZ, 0, 5.9604644775390625e-08 ;  /* 0x00000001ff0c7431 */ /* 0x002fe400000001ff */
[----:B------:R-:W-:Y:S02]  /*77d0*/  IMAD.MOV.U32 R8, RZ, RZ, 0x192 ;  /* 0x00000192ff087424 */ /* 0x000fe400078e00ff */
[----:B------:R-:W-:Y:S01]  /*77e0*/  IMAD.MOV.U32 R13, RZ, RZ, RZ ;  /* 0x000000ffff0d7224 */ /* 0x000fe200078e00ff */
[----:B------:R-:W1:Y:S01]  /*77f0*/  LDCU.64 UR6, c[0x4][0x80] ;  /* 0x01001000ff0677ac */ /* 0x000e620008000a00 */
[----:B------:R-:W3:Y:S01]  /*7800*/  LDC.64 R2, c[0x4][R3] ;  /* 0x0100000003027b82 */ /* 0x000ee20000000a00 */
[----:B------:R-:W4:Y:S01]  /*7810*/  LDCU.64 UR4, c[0x4][0x18] ;  /* 0x01000300ff0477ac */ /* 0x000f220008000a00 */
[----:B--2---:R-:W-:Y:S01]  /*7820*/  MOV R5, UR9 ;  /* 0x0000000900057c02 */ /* 0x004fe20008000f00 */
[----:B------:R-:W-:Y:S01]  /*7830*/  IMAD.U32 R4, RZ, RZ, UR8 ;  /* 0x00000008ff047e24 */ /* 0x000fe2000f8e00ff */
[----:B-1----:R-:W-:Y:S01]  /*7840*/  MOV R7, UR7 ;  /* 0x0000000700077c02 */ /* 0x002fe20008000f00 */
[----:B------:R-:W-:Y:S01]  /*7850*/  IMAD.U32 R6, RZ, RZ, UR6 ;  /* 0x00000006ff067e24 */ /* 0x000fe2000f8e00ff */
[----:B----4-:R-:W-:Y:S01]  /*7860*/  MOV R11, UR5 ;  /* 0x00000005000b7c02 */ /* 0x010fe20008000f00 */
[----:B------:R-:W-:Y:S02]  /*7870*/  IMAD.U32 R10, RZ, RZ, UR4 ;  /* 0x00000004ff0a7e24 */ /* 0x000fe4000f8e00ff */
[----:B------:R-:W-:Y:S07]  /*7880*/  LEPC R20, `(.L_x_116) ;  /* 0x000000001014794e */ /* 0x000fee0000000000 */
[----:B---3--:R-:W-:Y:S05]  /*7890*/  CALL.ABS.NOINC R2 ;  /* 0x0000000002007343 */ /* 0x008fea0003c00000 */
.L_x_116:
        /* <DEDUP_REMOVED lines=148> */
[----:B------:R-:W-:Y:S02]  /*81e0*/  UIADD3 UR8, UP0, UPT, UR52, 0x680, URZ ;  /* 0x0000068034087890 */ /* 0x000fe4000ff1e0ff */
[----:B------:R-:W-:Y:S02]  /*81f0*/  UIADD3 UR5, UPT, UPT, UR41, 0x80, URZ ;  /* 0x0000008029057890 */ /* 0x000fe4000fffe0ff */
[----:B------:R-:W-:Y:S01]  /*8200*/  MOV R109, UR10 ;  /* 0x0000000a006d7c02 */ /* 0x000fe20008000f00 */
[----:B------:R-:W-:Y:S01]  /*8210*/  UIADD3.X UR9, UPT, UPT, URZ, UR53, URZ, UP0, !UPT ;  /* 0x00000035ff097290 */ /* 0x000fe200087fe4ff */
[----:B------:R-:W-:Y:S02]  /*8220*/  UMOV UR6, UR42 ;  /* 0x0000002a00067c82 */ /* 0x000fe40008000000 */
[----:B------:R-:W-:Y:S01]  /*8230*/  R2UR UR4, R109 ;  /* 0x000000006d0472ca */ /* 0x000fe200000e0000 */
[----:B------:R-:W-:Y:S11]  /*8240*/  UMOV UR7, UR36 ;  /* 0x0000002400077c82 */ /* 0x000ff60008000000 */
[----:B------:R-:W-:Y:S01]  /*8250*/  @!UPT UIADD3 URZ, UPT, UPT, URZ, URZ, URZ ;  /* 0x000000fffffff290 */ /* 0x000fe2000fffe0ff */
[----:B------:R2:W-:Y:S01]  /*8260*/  UTMASTG.3D [UR4], [UR8] ;  /* 0x00000004080073b5 */ /* 0x0005e20008010000 */
[----:B------:R0:W-:Y:S01]  /*8270*/  UTMACMDFLUSH ;  /* 0x00000000000079b7 */ /* 0x0001e20000000000 */
[----:B--2---:R-:W-:Y:S04]  /*8280*/  DEPBAR.LE SB0, 0x1 ;  /* 0x000080400000791a */ /* 0x004fe80000000000 */
.L_x_118:
[----:B------:R-:W-:Y:S05]  /*8290*/  BSYNC.RECONVERGENT B0 ;  /* 0x0000000000007941 */ /* 0x000fea0003800200 */
.L_x_117:
        /* <DEDUP_REMOVED lines=15> */
.L_x_122:
[----:B------:R-:W-:Y:S05]  /*8390*/  BSYNC B0 ;  /* 0x0000000000007941 */ /* 0x000fea0003800000 */
.L_x_121:
        /* <DEDUP_REMOVED lines=19> */
.L_x_120:
[----:B------:R-:W-:Y:S05]  /*84d0*/  BSYNC B1 ;  /* 0x0000000000017941 */ /* 0x000fea0003800000 */
.L_x_119:
        /* <DEDUP_REMOVED lines=21> */
.L_x_124:
[----:B------:R-:W-:Y:S01]  /*8630*/  ISETP.NE.AND P0, PT, R110, RZ, PT ;  /* 0x000000ff6e00720c */ /* 0x000fe20003f05270 */
[----:B------:R-:W-:Y:S05]  /*8640*/  WARPSYNC.ALL ;  /* 0x0000000000007948 */ /* 0x000fea0003800000 */
[----:B------:R-:W-:Y:S01]  /*8650*/  R2UR UR4, R48 ;  /* 0x00000000300472ca */ /* 0x000fe200000e0000 */
[----:B------:R-:W-:Y:S01]  /*8660*/  BSSY.RECONVERGENT B0, `(.L_x_125) ;  /* 0x000009c000007945 */ /* 0x000fe20003800200 */
[-C--:B------:R-:W-:Y:S02]  /*8670*/  F2FP.F16.E5M2.UNPACK_B R2, R80.reuse ;  /* 0x00000050ff02723e */ /* 0x080fe400020004ff */
[----:B------:R-:W-:Y:S02]  /*8680*/  F2FP.F16.E5M2.UNPACK_B R80, R80.H1 ;  /* 0x00000050ff50723e */ /* 0x000fe400030004ff */
[-C--:B------:R-:W-:Y:S01]  /*8690*/  F2FP.F16.E5M2.UNPACK_B R51, R81.reuse ;  /* 0x00000051ff33723e */ /* 0x080fe200020004ff */
[--C-:B------:R-:W-:Y:S01]  /*86a0*/  HADD2.F32 R0, -RZ, R2.reuse.H0_H0 ;  /* 0x20000002ff007230 */ /* 0x100fe20000004100 */
[----:B------:R-:W-:Y:S01]  /*86b0*/  F2FP.F16.E5M2.UNPACK_B R81, R81.H1 ;  /* 0x00000051ff51723e */ /* 0x000fe200030004ff */
[----:B------:R-:W-:Y:S01]  /*86c0*/  HADD2.F32 R2, -RZ, R2.H1_H1 ;  /* 0x30000002ff027230 */ /* 0x000fe20000004100 */
[-C--:B------:R-:W-:Y:S01]  /*86d0*/  F2FP.F16.E5M2.UNPACK_B R55, R82.reuse ;  /* 0x00000052ff37723e */ /* 0x080fe200020004ff */
[--C-:B------:R-:W-:Y:S01]  /*86e0*/  HADD2.F32 R3, -RZ, R80.reuse.H0_H0 ;  /* 0x20000050ff037230 */ /* 0x100fe20000004100 */
[----:B------:R-:W-:Y:S01]  /*86f0*/  F2FP.F16.E5M2.UNPACK_B R82, R82.H1 ;  /* 0x00000052ff52723e */ /* 0x000fe200030004ff */
[----:B-1----:R-:W-:Y:S01]  /*8700*/  LDTM.16dp32bit_t0_t15.x32 R4, tmem[UR4+0xc0] ;  /* 0x0000c004000479ee */ /* 0x002fe20008a80000 */
[----:B------:R-:W1:Y:S01]  /*8710*/  LDTM.16dp32bit_t16_t31.x32 R4, tmem[UR4+0xe0] ;  /* 0x0000e004000479ee */ /* 0x000e620008aa0000 */
[----:B------:R-:W-:Y:S01]  /*8720*/  NOP ;  /* 0x0000000000007918 */ /* 0x000fe20000000000 */
[--C-:B------:R-:W-:Y:S01]  /*8730*/  HADD2.F32 R50, -RZ, R51.reuse.H0_H0 ;  /* 0x20000033ff327230 */ /* 0x100fe20000004100 */
[----:B------:R-:W-:Y:S01]  /*8740*/  R2UR UR5, R113 ;  /* 0x00000000710572ca */ /* 0x000fe200000e0000 */
[----:B------:R-:W-:Y:S01]  /*8750*/  HADD2.F32 R51, -RZ, R51.H1_H1 ;  /* 0x30000033ff337230 */ /* 0x000fe20000004100 */
[----:B------:R-:W-:Y:S01]  /*8760*/  F2FP.F16.E5M2.UNPACK_B R59, R83 ;  /* 0x00000053ff3b723e */ /* 0x000fe200020004ff */
[--C-:B------:R-:W-:Y:S01]  /*8770*/  HADD2.F32 R54, -RZ, R55.reuse.H0_H0 ;  /* 0x20000037ff367230 */ /* 0x100fe20000004100 */
[----:B------:R-:W-:Y:S01]  /*8780*/  F2FP.F16.E5M2.UNPACK_B R63, R84 ;  /* 0x00000054ff3f723e */ /* 0x000fe200020004ff */
[----:B------:R-:W-:Y:S01]  /*8790*/  HADD2.F32 R55, -RZ, R55.H1_H1 ;  /* 0x30000037ff377230 */ /* 0x000fe20000004100 */
[----:B------:R-:W-:Y:S01]  /*87a0*/  F2FP.F16.E5M2.UNPACK_B R67, R85 ;  /* 0x00000055ff43723e */ /* 0x000fe200020004ff */
[--C-:B------:R-:W-:Y:S01]  /*87b0*/  HADD2.F32 R58, -RZ, R59.reuse.H0_H0 ;  /* 0x2000003bff3a7230 */ /* 0x100fe20000004100 */
[----:B------:R-:W-:Y:S01]  /*87c0*/  F2FP.F16.E5M2.UNPACK_B R71, R86 ;  /* 0x00000056ff47723e */ /* 0x000fe200020004ff */
[----:B------:R-:W-:Y:S01]  /*87d0*/  HADD2.F32 R59, -RZ, R59.H1_H1 ;  /* 0x3000003bff3b7230 */ /* 0x000fe20000004100 */
[----:B------:R-:W-:Y:S01]  /*87e0*/  F2FP.F16.E5M2.UNPACK_B R74, R87 ;  /* 0x00000057ff4a723e */ /* 0x000fe200020004ff */
[--C-:B------:R-:W-:Y:S01]  /*87f0*/  HADD2.F32 R62, -RZ, R63.reuse.H0_H0 ;  /* 0x2000003fff3e7230 */ /* 0x100fe20000004100 */
[----:B------:R-:W-:Y:S01]  /*8800*/  F2FP.F16.E5M2.UNPACK_B R83, R83.H1 ;  /* 0x00000053ff53723e */ /* 0x000fe200030004ff */
[----:B------:R-:W-:Y:S01]  /*8810*/  UIADD3 UR5, UPT, UPT, UR5, 0x100, URZ ;  /* 0x0000010005057890 */ /* 0x000fe2000fffe0ff */
[----:B------:R-:W-:Y:S01]  /*8820*/  HADD2.F32 R63, -RZ, R63.H1_H1 ;  /* 0x3000003fff3f7230 */ /* 0x000fe20000004100 */
[----:B------:R-:W-:Y:S01]  /*8830*/  F2FP.F16.E5M2.UNPACK_B R84, R84.H1 ;  /* 0x00000054ff54723e */ /* 0x000fe200030004ff */
[--C-:B------:R-:W-:Y:S01]  /*8840*/  HADD2.F32 R66, -RZ, R67.reuse.H0_H0 ;  /* 0x20000043ff427230 */ /* 0x100fe20000004100 */
[----:B------:R-:W-:Y:S01]  /*8850*/  UPRMT UR5, UR37, 0x654, UR5 ;  /* 0x0000065425057896 */ /* 0x000fe20008000005 */
[----:B------:R-:W-:Y:S01]  /*8860*/  HADD2.F32 R67, -RZ, R67.H1_H1 ;  /* 0x30000043ff437230 */ /* 0x000fe20000004100 */
[----:B------:R-:W-:Y:S01]  /*8870*/  F2FP.F16.E5M2.UNPACK_B R85, R85.H1 ;  /* 0x00000055ff55723e */ /* 0x000fe200030004ff */
[--C-:B------:R-:W-:Y:S02]  /*8880*/  HADD2.F32 R70, -RZ, R71.reuse.H0_H0 ;  /* 0x20000047ff467230 */ /* 0x100fe40000004100 */
[C---:B-1----:R-:W-:Y:S01]  /*8890*/  FMUL R4, R47.reuse, R4 ;  /* 0x000000042f047220 */ /* 0x042fe20000400000 */
[C---:B------:R-:W-:Y:S01]  /*88a0*/  FMUL R5, R47.reuse, R5 ;  /* 0x000000052f057220 */ /* 0x040fe20000400000 */
[C---:B------:R-:W-:Y:S01]  /*88b0*/  FMUL R8, R47.reuse, R8 ;  /* 0x000000082f087220 */ /* 0x040fe20000400000 */
[----:B------:R-:W-:Y:S01]  /*88c0*/  FMUL R9, R47, R9 ;  /* 0x000000092f097220 */ /* 0x000fe20000400000 */
[C---:B------:R-:W-:Y:S01]  /*88d0*/  FFMA R4, R49.reuse, R0, R4 ;  /* 0x0000000031047223 */ /* 0x040fe20000000004 */
[----:B------:R-:W-:Y:S01]  /*88e0*/  SYNCS.ARRIVE.TRANS64.RED.A1T0 RZ, [UR5], RZ ;  /* 0x000000ffffff79a7 */ /* 0x000fe20008100405 */
        /* <DEDUP_REMOVED lines=8> */
[----:B------:R-:W-:Y:S02]  /*8970*/  HADD2.F32 R71, -RZ, R71.H1_H1 ;  /* 0x30000047ff477230 */ /* 0x000fe40000004100 */
[C---:B------:R-:W-:Y:S01]  /*8980*/  FMUL R25, R47.reuse, R30 ;  /* 0x0000001e2f197220 */ /* 0x040fe20000400000 */
[C---:B------:R-:W-:Y:S01]  /*8990*/  FMUL R30, R47.reuse, R35 ;  /* 0x000000232f1e7220 */ /* 0x040fe20000400000 */
[----:B------:R-:W-:Y:S02]  /*89a0*/  HADD2.F32 R48, -RZ, R80.H1_H1 ;  /* 0x30000050ff307230 */ /* 0x000fe40000004100 */
[C---:B------:R-:W-:Y:S01]  /*89b0*/  FMUL R6, R47.reuse, R6 ;  /* 0x000000062f067220 */ /* 0x040fe20000400000 */
[C---:B------:R-:W-:Y:S01]  /*89c0*/  FMUL R7, R47.reuse, R7 ;  /* 0x000000072f077220 */ /* 0x040fe20000400000 */
[--C-:B------:R-:W-:Y:S02]  /*89d0*/  HADD2.F32 R52, -RZ, R81.reuse.H0_H0 ;  /* 0x20000051ff347230 */ /* 0x100fe40000004100 */
[----:B------:R-:W-:Y:S01]  /*89e0*/  FMUL R10, R47, R10 ;  /* 0x0000000a2f0a7220 */ /* 0x000fe20000400000 */
[C---:B------:R-:W-:Y:S01]  /*89f0*/  FFMA R6, R49.reuse, R3, R6 ;  /* 0x0000000331067223 */ /* 0x040fe20000000006 */
[----:B------:R-:W-:Y:S02]  /*8a00*/  HADD2.F32 R53, -RZ, R81.H1_H1 ;  /* 0x30000051ff357230 */ /* 0x000fe40000004100 */
[C---:B------:R-:W-:Y:S01]  /*8a10*/  FFMA R7, R49.reuse, R48, R7 ;  /* 0x0000003031077223 */ /* 0x040fe20000000007 */
[C---:B------:R-:W-:Y:S01]  /*8a20*/  FFMA R8, R49.reuse, R50, R8 ;  /* 0x0000003231087223 */ /* 0x040fe20000000008 */
[C---:B------:R-:W-:Y:S01]  /*8a30*/  FFMA R9, R49.reuse, R51, R9 ;  /* 0x0000003331097223 */ /* 0x040fe20000000009 */
[----:B------:R-:W-:Y:S01]  /*8a40*/  FFMA R10, R49, R52, R10 ;  /* 0x00000034310a7223 */ /* 0x000fe2000000000a */
[--C-:B------:R-:W-:Y:S01]  /*8a50*/  HADD2.F32 R48, -RZ, R74.reuse.H0_H0 ;  /* 0x2000004aff307230 */ /* 0x100fe20000004100 */
[----:B------:R-:W-:Y:S01]  /*8a60*/  F2FP.SATFINITE.E5M2.F32.PACK_AB_MERGE_C R77, R7, R6, RZ ;  /* 0x00000006074d723e */ /* 0x000fe200048060ff */
[C---:B------:R-:W-:Y:S01]  /*8a70*/  FMUL R7, R47.reuse, R24 ;  /* 0x000000182f077220 */ /* 0x040fe20000400000 */
[C---:B------:R-:W-:Y:S01]  /*8a80*/  FMUL R24, R47.reuse, R29 ;  /* 0x0000001d2f187220 */ /* 0x040fe20000400000 */
[C---:B------:R-:W-:Y:S01]  /*8a90*/  FMUL R29, R47.reuse, R34 ;  /* 0x000000222f1d7220 */ /* 0x040fe20000400000 */
[----:B------:R-:W-:Y:S02]  /*8aa0*/  HADD2.F32 R74, -RZ, R74.H1_H1 ;  /* 0x3000004aff4a7230 */ /* 0x000fe40000004100 */
[C---:B------:R-:W-:Y:S01]  /*8ab0*/  FMUL R11, R47.reuse, R11 ;  /* 0x0000000b2f0b7220 */ /* 0x040fe20000400000 */
[--C-:B------:R-:W-:Y:S02]  /*8ac0*/  HADD2.F32 R56, -RZ, R82.reuse.H0_H0 ;  /* 0x20000052ff387230 */ /* 0x100fe40000004100 */
[----:B------:R-:W-:Y:S01]  /*8ad0*/  FMUL R14, R47, R14 ;  /* 0x0000000e2f0e7220 */ /* 0x000fe20000400000 */
[----:B------:R-:W-:Y:S02]  /*8ae0*/  HADD2.F32 R57, -RZ, R82.H1_H1 ;  /* 0x30000052ff397230 */ /* 0x000fe40000004100 */
[C---:B------:R-:W-:Y:S01]  /*8af0*/  FFMA R11, R49.reuse, R53, R11 ;  /* 0x00000035310b7223 */ /* 0x040fe2000000000b */
[----:B------:R-:W-:Y:S01]  /*8b00*/  F2FP.F16.E5M2.UNPACK_B R86, R86.H1 ;  /* 0x00000056ff56723e */ /* 0x000fe200030004ff */
[C---:B------:R-:W-:Y:S01]  /*8b10*/  FFMA R12, R49.reuse, R54, R12 ;  /* 0x00000036310c7223 */ /* 0x040fe2000000000c */
[C---:B------:R-:W-:Y:S01]  /*8b20*/  FFMA R13, R49.reuse, R55, R13 ;  /* 0x00000037310d7223 */ /* 0x040fe2000000000d */
[----:B------:R-:W-:Y:S01]  /*8b30*/  F2FP.F16.E5M2.UNPACK_B R87, R87.H1 ;  /* 0x00000057ff57723e */ /* 0x000fe200030004ff */
[----:B------:R-:W-:Y:S01]  /*8b40*/  FFMA R14, R49, R56, R14 ;  /* 0x00000038310e7223 */ /* 0x000fe2000000000e */
[----:B------:R-:W-:Y:S01]  /*8b50*/  F2FP.SATFINITE.E5M2.F32.PACK_AB_MERGE_C R10, R11, R10, RZ ;  /* 0x0000000a0b0a723e */ /* 0x000fe200048060ff */
[C---:B------:R-:W-:Y:S01]  /*8b60*/  FMUL R15, R47.reuse, R15 ;  /* 0x0000000f2f0f7220 */ /* 0x040fe20000400000 */
[--C-:B------:R-:W-:Y:S02]  /*8b70*/  HADD2.F32 R60, -RZ, R83.reuse.H0_H0 ;  /* 0x20000053ff3c7230 */ /* 0x100fe40000004100 */
[----:B------:R-:W-:Y:S01]  /*8b80*/  FMUL R18, R47, R18 ;  /* 0x000000122f127220 */ /* 0x000fe20000400000 */
[----:B------:R-:W-:Y:S02]  /*8b90*/  HADD2.F32 R61, -RZ, R83.H1_H1 ;  /* 0x30000053ff3d7230 */ /* 0x000fe40000004100 */
[----:B------:R-:W-:Y:S01]  /*8ba0*/  FFMA R15, R49, R57, R15 ;  /* 0x00000039310f7223 */ /* 0x000fe2000000000f */
[----:B------:R-:W-:Y:S01]  /*8bb0*/  IADD3 R45, PT, PT, R45, 0x1, RZ ;  /* 0x000000012d2d7810 */ /* 0x000fe20007ffe0ff */
[C---:B------:R-:W-:Y:S01]  /*8bc0*/  FFMA R16, R49.reuse, R58, R16 ;  /* 0x0000003a31107223 */ /* 0x040fe20000000010 */
        /* <DEDUP_REMOVED lines=8> */
[C---:B------:R-:W-:Y:S01]  /*8c50*/  FFMA R0, R49.reuse, R62, R0 ;  /* 0x0000003e31007223 */ /* 0x040fe20000000000 */
[C---:B------:R-:W-:Y:S01]  /*8c60*/  FFMA R2, R49.reuse, R63, R2 ;  /* 0x0000003f31027223 */ /* 0x040fe20000000002 */
[--C-:B------:R-:W-:Y:S02]  /*8c70*/  HADD2.F32 R68, -RZ, R85.reuse.H0_H0 ;  /* 0x20000055ff447230 */ /* 0x100fe40000004100 */
[----:B------:R-:W-:Y:S01]  /*8c80*/  FFMA R3, R49, R64, R3 ;  /* 0x0000004031037223 */ /* 0x000fe20000000003 */
[----:B------:R-:W-:Y:S02]  /*8c90*/  HADD2.F32 R69, -RZ, R85.H1_H1 ;  /* 0x30000055ff457230 */ /* 0x000fe40000004100 */
[C---:B------:R-:W-:Y:S01]  /*8ca0*/  FMUL R21, R47.reuse, R26 ;  /* 0x0000001a2f157220 */ /* 0x040fe20000400000 */
[----:B------:R-:W-:Y:S01]  /*8cb0*/  FMUL R22, R47, R27 ;  /* 0x0000001b2f167220 */ /* 0x000fe20000400000 */
[C---:B------:R-:W-:Y:S01]  /*8cc0*/  FFMA R6, R49.reuse, R65, R6 ;  /* 0x0000004131067223 */ /* 0x040fe20000000006 */
[----:B------:R-:W-:Y:S01]  /*8cd0*/  FFMA R7, R49, R66, R7 ;  /* 0x0000004231077223 */ /* 0x000fe20000000007 */
[----:B------:R-:W-:Y:S01]  /*8ce0*/  FMUL R23, R47, R28 ;  /* 0x0000001c2f177220 */ /* 0x000fe20000400000 */
[C---:B------:R-:W-:Y:S01]  /*8cf0*/  FFMA R20, R49.reuse, R67, R20 ;  /* 0x0000004331147223 */ /* 0x040fe20000000014 */
[--C-:B------:R-:W-:Y:S02]  /*8d00*/  HADD2.F32 R72, -RZ, R86.reuse.H0_H0 ;  /* 0x20000056ff487230 */ /* 0x100fe40000004100 */
[C---:B------:R-:W-:Y:S01]  /*8d10*/  FFMA R21, R49.reuse, R68, R21 ;  /* 0x0000004431157223 */ /* 0x040fe20000000015 */
[----:B------:R-:W-:Y:S02]  /*8d20*/  HADD2.F32 R73, -RZ, R86.H1_H1 ;  /* 0x30000056ff497230 */ /* 0x000fe40000004100 */
[----:B------:R-:W-:Y:S01]  /*8d30*/  FFMA R22, R49, R69, R22 ;  /* 0x0000004531167223 */ /* 0x000fe20000000016 */
[C---:B------:R-:W-:Y:S01]  /*8d40*/  FMUL R26, R47.reuse, R31 ;  /* 0x0000001f2f1a7220 */ /* 0x040fe20000400000 */
[----:B------:R-:W-:Y:S01]  /*8d50*/  FMUL R27, R47, R32 ;  /* 0x000000202f1b7220 */ /* 0x000fe20000400000 */
[----:B------:R-:W-:Y:S01]  /*8d60*/  FFMA R23, R49, R70, R23 ;  /* 0x0000004631177223 */ /* 0x000fe20000000017 */
[----:B------:R-:W-:Y:S01]  /*8d70*/  FMUL R28, R47, R33 ;  /* 0x000000212f1c7220 */ /* 0x000fe20000400000 */
[C---:B------:R-:W-:Y:S01]  /*8d80*/  FFMA R24, R49.reuse, R71, R24 ;  /* 0x0000004731187223 */ /* 0x040fe20000000018 */
[--C-:B------:R-:W-:Y:S02]  /*8d90*/  HADD2.F32 R75, -RZ, R87.reuse.H0_H0 ;  /* 0x20000057ff4b7230 */ /* 0x100fe40000004100 */
[C---:B------:R-:W-:Y:S01]  /*8da0*/  FFMA R25, R49.reuse, R72, R25 ;  /* 0x0000004831197223 */ /* 0x040fe20000000019 */
[----:B------:R-:W-:Y:S02]  /*8db0*/  HADD2.F32 R76, -RZ, R87.H1_H1 ;  /* 0x30000057ff4c7230 */ /* 0x000fe40000004100 */
[----:B------:R-:W-:Y:S01]  /*8dc0*/  FFMA R26, R49, R73, R26 ;  /* 0x00000049311a7223 */ /* 0x000fe2000000001a */
[----:B------:R-:W-:Y:S01]  /*8dd0*/  F2FP.SATFINITE.E5M2.F32.PACK_AB_MERGE_C R14, R15, R14, RZ ;  /* 0x0000000e0f0e723e */ /* 0x000fe200048060ff */
[----:B------:R-:W-:Y:S01]  /*8de0*/  FFMA R27, R49, R48, R27 ;  /* 0x00000030311b7223 */ /* 0x000fe2000000001b */
[----:B------:R-:W-:Y:S01]  /*8df0*/  F2FP.SATFINITE.E5M2.F32.PACK_AB_MERGE_C R18, R19, R18, RZ ;  /* 0x000000121312723e */ /* 0x000fe200048060ff */
[C---:B------:R-:W-:Y:S01]  /*8e00*/  FFMA R28, R49.reuse, R74, R28 ;  /* 0x0000004a311c7223 */ /* 0x040fe2000000001c */
[C---:B------:R-:W-:Y:S01]  /*8e10*/  FFMA R29, R49.reuse, R75, R29 ;  /* 0x0000004b311d7223 */ /* 0x040fe2000000001d */
[----:B------:R-:W-:Y:S01]  /*8e20*/  FFMA R30, R49, R76, R30 ;  /* 0x0000004c311e7223 */ /* 0x000fe2000000001e */
[----:B------:R-:W-:Y:S02]  /*8e30*/  F2FP.SATFINITE.E5M2.F32.PACK_AB_MERGE_C R32, R5, R4, R77 ;  /* 0x000000040520723e */ /* 0x000fe4000480604d */
[----:B------:R-:W-:Y:S02]  /*8e40*/  F2FP.SATFINITE.E5M2.F32.PACK_AB_MERGE_C R33, R9, R8, R10 ;  /* 0x000000080921723e */ /* 0x000fe4000480600a */
        /* <DEDUP_REMOVED lines=10> */
[----:B------:R-:W-:Y:S05]  /*8ef0*/  F2FP.SATFINITE.E5M2.F32.PACK_AB_MERGE_C R7, R28, R27, R29 ;  /* 0x0000001b1c07723e */ /* 0x000fea000480601d */
        /* <DEDUP_REMOVED lines=18> */
.L_x_126:
[----:B------:R-:W-:Y:S05]  /*9020*/  BSYNC.RECONVERGENT B0 ;  /* 0x0000000000007941 */ /* 0x000fea0003800200 */
.L_x_125:
[----:B------:R-:W-:Y:S01]  /*9030*/  BAR.SYNC.DEFER_BLOCKING 0x1, 0x80 ;  /* 0x0042000000007b1d */ /* 0x000fe20000010000 */
[----:B------:R-:W-:Y:S01]  /*9040*/  ISETP.NE.AND P2, PT, R111, RZ, PT ;  /* 0x000000ff6f00720c */ /* 0x000fe20003f45270 */
[----:B------:R-:W-:Y:S01]  /*9050*/  IMAD.IADD R14, R43, 0x1, R94 ;  /* 0x000000012b0e7824 */ /* 0x000fe200078e025e */
[----:B------:R-:W-:Y:S01]  /*9060*/  ISETP.NE.AND P0, PT, R112, 0x2, PT ;  /* 0x000000027000780c */ /* 0x000fe20003f05270 */
[----:B------:R-:W-:Y:S01]  /*9070*/  IMAD.IADD R15, R44, 0x1, R95 ;  /* 0x000000012c0f7824 */ /* 0x000fe200078e025f */
[----:B------:R-:W-:Y:S02]  /*9080*/  ISETP.NE.AND P1, PT, R45, 0x4, PT ;  /* 0x000000042d00780c */ /* 0x000fe40003f25270 */
[----:B------:R-:W-:Y:S02]  /*9090*/  SEL R2, RZ, 0x1, P0 ;  /* 0x00000001ff027807 */ /* 0x000fe40000000000 */
[----:B------:R-:W-:Y:S02]  /*90a0*/  SEL R0, RZ, 0x1, P1 ;  /* 0x00000001ff007807 */ /* 0x000fe40000800000 */
[----:B------:R-:W-:Y:S02]  /*90b0*/  LOP3.LUT R106, R106, R2, RZ, 0x3c, !PT ;  /* 0x000000026a6a7212 */ /* 0x000fe400078e3cff */
[----:B------:R-:W-:Y:S02]  /*90c0*/  LOP3.LUT R107, R107, R0, RZ, 0x3c, !PT ;  /* 0x000000006b6b7212 */ /* 0x000fe400078e3cff */
[----:B------:R-:W-:Y:S02]  /*90d0*/  @P2 R2UR UR36, R103 ;  /* 0x00000000672422ca */ /* 0x000fe400000e0000 */
[----:B------:R-:W-:Y:S02]  /*90e0*/  SEL R112, R112, RZ, P0 ;  /* 0x000000ff70707207 */ /* 0x000fe40000000000 */
[----:B------:R-:W-:Y:S01]  /*90f0*/  SEL R45, R45, RZ, P1 ;  /* 0x000000ff2d2d7207 */ /* 0x000fe20000800000 */
[----:B------:R-:W-:Y:S10]  /*9100*/  @P2 BRA `(.L_x_127) ;  /* 0xffffffbc00382947 */ /* 0x000ff4000383ffff */
[----:B------:R-:W-:Y:S05]  /*9110*/  EXIT ;  /* 0x000000000000794d */ /* 0x000fea0003800000 */
.L_x_19:
[----:B--2---:R2:W1:Y:S02]  /*9120*/  SYNCS.PHASECHK.TRANS64.TRYWAIT P0, [R2+URZ+0x130], R3 ;  /* 0x00013003020075a7 */ /* 0x00446400080011ff */
[----:B-1----:R-:W-:Y:S05]  /*9130*/  @!P0 NANOSLEEP.SYNCS 0x989680 ;  /* 0x009896800000895d */ /* 0x002fea0003900000 */
[----:B------:R-:W1:Y:S02]  /*9140*/  @!P0 SYNCS.PHASECHK.TRANS64 P0, [R2+URZ+0x130], R3 ;  /* 0x00013003020085a7 */ /* 0x000e6400080010ff */
[----:B-1----:R-:W-:Y:S05]  /*9150*/  @!P0 BRA `(.L_x_19) ;  /* 0xfffffffc00f08947 */ /* 0x002fea000383ffff */
[----:B------:R-:W-:Y:S05]  /*9160*/  BRA `(.L_x_128) ;  /* 0xffffff8400347947 */ /* 0x000fea000383ffff */
.L_x_22:
[----:B-1----:R-:W-:-:S07]  /*9170*/  MOV R2, UR33 ;  /* 0x0000002100027c02 */ /* 0x002fce0008000f00 */
.L_x_129:
[----:B-1----:R1:W2:Y:S02]  /*9180*/  SYNCS.PHASECHK.TRANS64.TRYWAIT P0, [R2+URZ+0x38], R4 ;  /* 0x00003804020075a7 */ /* 0x0022a400080011ff */
[----:B--2---:R-:W-:Y:S05]  /*9190*/  @!P0 NANOSLEEP.SYNCS 0x989680 ;  /* 0x009896800000895d */ /* 0x004fea0003900000 */
[----:B------:R-:W2:Y:S02]  /*91a0*/  @!P0 SYNCS.PHASECHK.TRANS64 P0, [R2+URZ+0x38], R4 ;  /* 0x00003804020085a7 */ /* 0x000ea400080010ff */
[----:B--2---:R-:W-:Y:S05]  /*91b0*/  @!P0 BRA `(.L_x_129) ;  /* 0xfffffffc00f08947 */ /* 0x004fea000383ffff */
[----:B------:R-:W-:Y:S05]  /*91c0*/  BRA `(.L_x_21) ;  /* 0xffffff8400847947 */ /* 0x000fea000383ffff */
.L_x_28:
[----:B-1----:R-:W-:-:S07]  /*91d0*/  MOV R2, UR17 ;  /* 0x0000001100027c02 */ /* 0x002fce0008000f00 */
.L_x_130:
[----:B-1----:R1:W2:Y:S02]  /*91e0*/  SYNCS.PHASECHK.TRANS64.TRYWAIT P0, [R2+URZ+0x38], R4 ;  /* 0x00003804020075a7 */ /* 0x0022a400080011ff */
[----:B--2---:R-:W-:Y:S05]  /*91f0*/  @!P0 NANOSLEEP.SYNCS 0x989680 ;  /* 0x009896800000895d */ /* 0x004fea0003900000 */
[----:B------:R-:W2:Y:S02]  /*9200*/  @!P0 SYNCS.PHASECHK.TRANS64 P0, [R2+URZ+0x38], R4 ;  /* 0x00003804020085a7 */ /* 0x000ea400080010ff */
[----:B--2---:R-:W-:Y:S05]  /*9210*/  @!P0 BRA `(.L_x_130) ;  /* 0xfffffffc00f08947 */ /* 0x004fea000383ffff */
[----:B------:R-:W-:Y:S05]  /*9220*/  BRA `(.L_x_27) ;  /* 0xffffff88002c7947 */ /* 0x000fea000383ffff */
.L_x_32:
[----:B-1----:R1:W2:Y:S02]  /*9230*/  SYNCS.PHASECHK.TRANS64.TRYWAIT P0, [R2+URZ+0xc0], R3 ;  /* 0x0000c003020075a7 */ /* 0x0022a400080011ff */
[----:B--2---:R-:W-:Y:S05]  /*9240*/  @!P0 NANOSLEEP.SYNCS 0x989680 ;  /* 0x009896800000895d */ /* 0x004fea0003900000 */
[----:B------:R-:W2:Y:S02]  /*9250*/  @!P0 SYNCS.PHASECHK.TRANS64 P0, [R2+URZ+0xc0], R3 ;  /* 0x0000c003020085a7 */ /* 0x000ea400080010ff */
[----:B--2---:R-:W-:Y:S05]  /*9260*/  @!P0 BRA `(.L_x_32) ;  /* 0xfffffffc00f08947 */ /* 0x004fea000383ffff */
[----:B------:R-:W-:Y:S05]  /*9270*/  BRA `(.L_x_131) ;  /* 0xffffff8800bc7947 */ /* 0x000fea000383ffff */
.L_x_36:
[----:B----4-:R-:W-:-:S07]  /*9280*/  MOV R0, UR5 ;  /* 0x0000000500007c02 */ /* 0x010fce0008000f00 */
.L_x_132:
[----:B-1----:R1:W2:Y:S02]  /*9290*/  SYNCS.PHASECHK.TRANS64.TRYWAIT P0, [R0+URZ], R2 ;  /* 0x00000002000075a7 */ /* 0x0022a400080011ff */
[----:B--2---:R-:W-:Y:S05]  /*92a0*/  @!P0 NANOSLEEP.SYNCS 0x989680 ;  /* 0x009896800000895d */ /* 0x004fea0003900000 */
[----:B------:R-:W2:Y:S02]  /*92b0*/  @!P0 SYNCS.PHASECHK.TRANS64 P0, [R0+URZ], R2 ;  /* 0x00000002000085a7 */ /* 0x000ea400080010ff */
[----:B--2---:R-:W-:Y:S05]  /*92c0*/  @!P0 BRA `(.L_x_132) ;  /* 0xfffffffc00f08947 */ /* 0x004fea000383ffff */
[----:B------:R-:W-:Y:S05]  /*92d0*/  BRA `(.L_x_133) ;  /* 0xffffff90002c7947 */ /* 0x000fea000383ffff */
.L_x_37:
[----:B----4-:R-:W-:-:S07]  /*92e0*/  MOV R0, UR5 ;  /* 0x0000000500007c02 */ /* 0x010fce0008000f00 */
.L_x_134:
[----:B-1----:R1:W2:Y:S02]  /*92f0*/  SYNCS.PHASECHK.TRANS64.TRYWAIT P0, [R0+URZ], R3 ;  /* 0x00000003000075a7 */ /* 0x0022a400080011ff */
[----:B--2---:R-:W-:Y:S05]  /*9300*/  @!P0 NANOSLEEP.SYNCS 0x989680 ;  /* 0x009896800000895d */ /* 0x004fea0003900000 */
[----:B------:R-:W2:Y:S02]  /*9310*/  @!P0 SYNCS.PHASECHK.TRANS64 P0, [R0+URZ], R3 ;  /* 0x00000003000085a7 */ /* 0x000ea400080010ff */
[----:B--2---:R-:W-:Y:S05]  /*9320*/  @!P0 BRA `(.L_x_134) ;  /* 0xfffffffc00f08947 */ /* 0x004fea000383ffff */
[----:B------:R-:W-:Y:S05]  /*9330*/  BRA `(.L_x_135) ;  /* 0xffffff9000387947 */ /* 0x000fea000383ffff */
.L_x_38:
[----:B----4-:R-:W-:-:S07]  /*9340*/  MOV R0, UR5 ;  /* 0x0000000500007c02 */ /* 0x010fce0008000f00 */
.L_x_136:
[----:B-1----:R1:W2:Y:S02]  /*9350*/  SYNCS.PHASECHK.TRANS64.TRYWAIT P0, [R0+URZ], R3 ;  /* 0x00000003000075a7 */ /* 0x0022a400080011ff */
[----:B--2---:R-:W-:Y:S05]  /*9360*/  @!P0 NANOSLEEP.SYNCS 0x989680 ;  /* 0x009896800000895d */ /* 0x004fea0003900000 */
[----:B------:R-:W2:Y:S02]  /*9370*/  @!P0 SYNCS.PHASECHK.TRANS64 P0, [R0+URZ], R3 ;  /* 0x00000003000085a7 */ /* 0x000ea400080010ff */
[----:B--2---:R-:W-:Y:S05]  /*9380*/  @!P0 BRA `(.L_x_136) ;  /* 0xfffffffc00f08947 */ /* 0x004fea000383ffff */
[----:B------:R-:W-:Y:S05]  /*9390*/  BRA `(.L_x_137) ;  /* 0xffffff9000447947 */ /* 0x000fea000383ffff */
.L_x_39:
[----:B----4-:R-:W-:-:S07]  /*93a0*/  MOV R0, UR5 ;  /* 0x0000000500007c02 */ /* 0x010fce0008000f00 */
.L_x_138:
[----:B-1----:R1:W2:Y:S02]  /*93b0*/  SYNCS.PHASECHK.TRANS64.TRYWAIT P0, [R0+URZ], R3 ;  /* 0x00000003000075a7 */ /* 0x0022a400080011ff */
[----:B--2---:R-:W-:Y:S05]  /*93c0*/  @!P0 NANOSLEEP.SYNCS 0x989680 ;  /* 0x009896800000895d */ /* 0x004fea0003900000 */
[----:B------:R-:W2:Y:S02]  /*93d0*/  @!P0 SYNCS.PHASECHK.TRANS64 P0, [R0+URZ], R3 ;  /* 0x00000003000085a7 */ /* 0x000ea400080010ff */
[----:B--2---:R-:W-:Y:S05]  /*93e0*/  @!P0 BRA `(.L_x_138) ;  /* 0xfffffffc00f08947 */ /* 0x004fea000383ffff */
[----:B------:R-:W-:Y:S05]  /*93f0*/  BRA `(.L_x_139) ;  /* 0xffffff9000507947 */ /* 0x000fea000383ffff */
.L_x_40:
[----:B----4-:R-:W-:-:S07]  /*9400*/  MOV R0, UR5 ;  /* 0x0000000500007c02 */ /* 0x010fce0008000f00 */
.L_x_140:
[----:B-1----:R1:W2:Y:S02]  /*9410*/  SYNCS.PHASECHK.TRANS64.TRYWAIT P0, [R0+URZ], R3 ;  /* 0x00000003000075a7 */ /* 0x0022a400080011ff */
[----:B--2---:R-:W-:Y:S05]  /*9420*/  @!P0 NANOSLEEP.SYNCS 0x989680 ;  /* 0x009896800000895d */ /* 0x004fea0003900000 */
[----:B------:R-:W2:Y:S02]  /*9430*/  @!P0 SYNCS.PHASECHK.TRANS64 P0, [R0+URZ], R3 ;  /* 0x00000003000085a7 */ /* 0x000ea400080010ff */
[----:B--2---:R-:W-:Y:S05]  /*9440*/  @!P0 BRA `(.L_x_140) ;  /* 0xfffffffc00f08947 */ /* 0x004fea000383ffff */
[----:B------:R-:W-:Y:S05]  /*9450*/  BRA `(.L_x_141) ;  /* 0xffffff90005c7947 */ /* 0x000fea000383ffff */
.L_x_41:
[----:B----4-:R-:W-:-:S07]  /*9460*/  MOV R0, UR5 ;  /* 0x0000000500007c02 */ /* 0x010fce0008000f00 */
.L_x_142:
[----:B-1----:R1:W2:Y:S02]  /*9470*/  SYNCS.PHASECHK.TRANS64.TRYWAIT P0, [R0+URZ], R3 ;  /* 0x00000003000075a7 */ /* 0x0022a400080011ff */
[----:B--2---:R-:W-:Y:S05]  /*9480*/  @!P0 NANOSLEEP.SYNCS 0x989680 ;  /* 0x009896800000895d */ /* 0x004fea0003900000 */
[----:B------:R-:W2:Y:S02]  /*9490*/  @!P0 SYNCS.PHASECHK.TRANS64 P0, [R0+URZ], R3 ;  /* 0x00000003000085a7 */ /* 0x000ea400080010ff */
[----:B--2---:R-:W-:Y:S05]  /*94a0*/  @!P0 BRA `(.L_x_142) ;  /* 0xfffffffc00f08947 */ /* 0x004fea000383ffff */
[----:B------:R-:W-:Y:S05]  /*94b0*/  BRA `(.L_x_143) ;  /* 0xffffff9000687947 */ /* 0x000fea000383ffff */
.L_x_44:
[----:B-1----:R1:W2:Y:S02]  /*94c0*/  SYNCS.PHASECHK.TRANS64.TRYWAIT P0, [R0+URZ+0x120], R4 ;  /* 0x00012004000075a7 */ /* 0x0022a400080011ff */
[----:B--2---:R-:W-:Y:S05]  /*94d0*/  @!P0 NANOSLEEP.SYNCS 0x989680 ;  /* 0x009896800000895d */ /* 0x004fea0003900000 */
[----:B------:R-:W2:Y:S02]  /*94e0*/  @!P0 SYNCS.PHASECHK.TRANS64 P0, [R0+URZ+0x120], R4 ;  /* 0x00012004000085a7 */ /* 0x000ea400080010ff */
[----:B--2---:R-:W-:Y:S05]  /*94f0*/  @!P0 BRA `(.L_x_44) ;  /* 0xfffffffc00f08947 */ /* 0x004fea000383ffff */
[----:B------:R-:W-:Y:S05]  /*9500*/  BRA `(.L_x_144) ;  /* 0xffffff9000c47947 */ /* 0x000fea000383ffff */
.L_x_45:
[----:B------:R-:W-:-:S07]  /*9510*/  MOV R0, UR5 ;  /* 0x0000000500007c02 */ /* 0x000fce0008000f00 */
.L_x_145:
[----:B-1----:R1:W2:Y:S02]  /*9520*/  SYNCS.PHASECHK.TRANS64.TRYWAIT P0, [R0+URZ+0xd0], R5 ;  /* 0x0000d005000075a7 */ /* 0x0022a400080011ff */
[----:B--2---:R-:W-:Y:S05]  /*9530*/  @!P0 NANOSLEEP.SYNCS 0x989680 ;  /* 0x009896800000895d */ /* 0x004fea0003900000 */
[----:B------:R-:W2:Y:S02]  /*9540*/  @!P0 SYNCS.PHASECHK.TRANS64 P0, [R0+URZ+0xd0], R5 ;  /* 0x0000d005000085a7 */ /* 0x000ea400080010ff */
[----:B--2---:R-:W-:Y:S05]  /*9550*/  @!P0 BRA `(.L_x_145) ;  /* 0xfffffffc00f08947 */ /* 0x004fea000383ffff */
[----:B------:R-:W-:Y:S05]  /*9560*/  BRA `(.L_x_146) ;  /* 0xffffff9000d47947 */ /* 0x000fea000383ffff */
.L_x_46:
[----:B-1----:R1:W2:Y:S02]  /*9570*/  SYNCS.PHASECHK.TRANS64.TRYWAIT P1, [R0+URZ+0xc0], R4 ;  /* 0x0000c004000075a7 */ /* 0x0022a400080211ff */
[----:B--2---:R-:W-:Y:S05]  /*9580*/  @!P1 NANOSLEEP.SYNCS 0x989680 ;  /* 0x009896800000995d */ /* 0x004fea0003900000 */
[----:B------:R-:W2:Y:S02]  /*9590*/  @!P1 SYNCS.PHASECHK.TRANS64 P1, [R0+URZ+0xc0], R4 ;  /* 0x0000c004000095a7 */ /* 0x000ea400080210ff */
[----:B--2---:R-:W-:Y:S05]  /*95a0*/  @!P1 BRA `(.L_x_46) ;  /* 0xfffffffc00f09947 */ /* 0x004fea000383ffff */
[----:B------:R-:W-:Y:S05]  /*95b0*/  BRA `(.L_x_147) ;  /* 0xffffff9400047947 */ /* 0x000fea000383ffff */
.L_x_49:
[----:B------:R-:W-:-:S07]  /*95c0*/  MOV R0, UR5 ;  /* 0x0000000500007c02 */ /* 0x000fce0008000f00 */
.L_x_148:
[----:B-1----:R1:W2:Y:S02]  /*95d0*/  SYNCS.PHASECHK.TRANS64.TRYWAIT P0, [R0+URZ+0xd0], R2 ;  /* 0x0000d002000075a7 */ /* 0x0022a400080011ff */
[----:B--2---:R-:W-:Y:S05]  /*95e0*/  @!P0 NANOSLEEP.SYNCS 0x989680 ;  /* 0x009896800000895d */ /* 0x004fea0003900000 */
[----:B------:R-:W2:Y:S02]  /*95f0*/  @!P0 SYNCS.PHASECHK.TRANS64 P0, [R0+URZ+0xd0], R2 ;  /* 0x0000d002000085a7 */ /* 0x000ea400080010ff */
[----:B--2---:R-:W-:Y:S05]  /*9600*/  @!P0 BRA `(.L_x_148) ;  /* 0xfffffffc00f08947 */ /* 0x004fea000383ffff */
[----:B------:R-:W-:Y:S05]  /*9610*/  BRA `(.L_x_48) ;  /* 0xffffff9400587947 */ /* 0x000fea000383ffff */
.L_x_56:
[----:B-1----:R1:W2:Y:S02]  /*9620*/  SYNCS.PHASECHK.TRANS64.TRYWAIT P1, [R0+URZ+0xc0], R2 ;  /* 0x0000c002000075a7 */ /* 0x0022a400080211ff */
[----:B--2---:R-:W-:Y:S05]  /*9630*/  @!P1 NANOSLEEP.SYNCS 0x989680 ;  /* 0x009896800000995d */ /* 0x004fea0003900000 */
[----:B------:R-:W2:Y:S02]  /*9640*/  @!P1 SYNCS.PHASECHK.TRANS64 P1, [R0+URZ+0xc0], R2 ;  /* 0x0000c002000095a7 */ /* 0x000ea400080210ff */
[----:B--2---:R-:W-:Y:S05]  /*9650*/  @!P1 BRA `(.L_x_56) ;  /* 0xfffffffc00f09947 */ /* 0x004fea000383ffff */
[----:B------:R-:W-:Y:S05]  /*9660*/  BRA `(.L_x_149) ;  /* 0xffffff9800b87947 */ /* 0x000fea000383ffff */
.L_x_57:
[----:B------:R-:W-:-:S07]  /*9670*/  MOV R2, UR8 ;  /* 0x0000000800027c02 */ /* 0x000fce0008000f00 */
.L_x_150:
[----:B-1----:R1:W2:Y:S02]  /*9680*/  SYNCS.PHASECHK.TRANS64.TRYWAIT P0, [R2+URZ+0x100], R0 ;  /* 0x00010000020075a7 */ /* 0x0022a400080011ff */
[----:B--2---:R-:W-:Y:S05]  /*9690*/  @!P0 NANOSLEEP.SYNCS 0x989680 ;  /* 0x009896800000895d */ /* 0x004fea0003900000 */
[----:B------:R-:W2:Y:S02]  /*96a0*/  @!P0 SYNCS.PHASECHK.TRANS64 P0, [R2+URZ+0x100], R0 ;  /* 0x00010000020085a7 */ /* 0x000ea400080010ff */
[----:B--2---:R-:W-:Y:S05]  /*96b0*/  @!P0 BRA `(.L_x_150) ;  /* 0xfffffffc00f08947 */ /* 0x004fea000383ffff */
[----:B------:R-:W-:Y:S05]  /*96c0*/  BRA `(.L_x_151) ;  /* 0xffffff9c00087947 */ /* 0x000fea000383ffff */
.L_x_60:
[----:B------:R-:W-:Y:S07]  /*96d0*/  MOV R0, UR7 ;  /* 0x0000000700007c02 */ /* 0x000fee0008000f00 */
.L_x_152:
[----:B-1----:R1:W2:Y:S02]  /*96e0*/  SYNCS.PHASECHK.TRANS64.TRYWAIT P0, [R0+URZ], R2 ;  /* 0x00000002000075a7 */ /* 0x0022a400080011ff */
[----:B--2---:R-:W-:Y:S05]  /*96f0*/  @!P0 NANOSLEEP.SYNCS 0x989680 ;  /* 0x009896800000895d */ /* 0x004fea0003900000 */
[----:B------:R-:W2:Y:S02]  /*9700*/  @!P0 SYNCS.PHASECHK.TRANS64 P0, [R0+URZ], R2 ;  /* 0x00000002000085a7 */ /* 0x000ea400080010ff */
[----:B--2---:R-:W-:Y:S05]  /*9710*/  @!P0 BRA `(.L_x_152) ;  /* 0xfffffffc00f08947 */ /* 0x004fea000383ffff */
[----:B------:R-:W-:Y:S05]  /*9720*/  BRA `(.L_x_59) ;  /* 0xffffff9c00247947 */ /* 0x000fea000383ffff */
.L_x_63:
[----:B------:R-:W-:-:S07]  /*9730*/  MOV R0, UR5 ;  /* 0x0000000500007c02 */ /* 0x000fce0008000f00 */
.L_x_153:
[----:B--2---:R2:W3:Y:S02]  /*9740*/  SYNCS.PHASECHK.TRANS64.TRYWAIT P0, [R0+URZ], R2 ;  /* 0x00000002000075a7 */ /* 0x0044e400080011ff */
[----:B---3--:R-:W-:Y:S05]  /*9750*/  @!P0 NANOSLEEP.SYNCS 0x989680 ;  /* 0x009896800000895d */ /* 0x008fea0003900000 */
[----:B------:R-:W3:Y:S02]  /*9760*/  @!P0 SYNCS.PHASECHK.TRANS64 P0, [R0+URZ], R2 ;  /* 0x00000002000085a7 */ /* 0x000ee400080010ff */
[----:B---3--:R-:W-:Y:S05]  /*9770*/  @!P0 BRA `(.L_x_153) ;  /* 0xfffffffc00f08947 */ /* 0x008fea000383ffff */
[----:B------:R-:W-:Y:S05]  /*9780*/  BRA `(.L_x_154) ;  /* 0xffffff9c00d87947 */ /* 0x000fea000383ffff */
.L_x_64:
[----:B------:R-:W-:-:S07]  /*9790*/  MOV R0, UR5 ;  /* 0x0000000500007c02 */ /* 0x000fce0008000f00 */
.L_x_155:
[----:B-1----:R1:W2:Y:S02]  /*97a0*/  SYNCS.PHASECHK.TRANS64.TRYWAIT P0, [R0+URZ], R3 ;  /* 0x00000003000075a7 */ /* 0x0022a400080011ff */
[----:B--2---:R-:W-:Y:S05]  /*97b0*/  @!P0 NANOSLEEP.SYNCS 0x989680 ;  /* 0x009896800000895d */ /* 0x004fea0003900000 */
[----:B------:R-:W2:Y:S02]  /*97c0*/  @!P0 SYNCS.PHASECHK.TRANS64 P0, [R0+URZ], R3 ;  /* 0x00000003000085a7 */ /* 0x000ea400080010ff */
[----:B--2---:R-:W-:Y:S05]  /*97d0*/  @!P0 BRA `(.L_x_155) ;  /* 0xfffffffc00f08947 */ /* 0x004fea000383ffff */
[----:B------:R-:W-:Y:S05]  /*97e0*/  BRA `(.L_x_156) ;  /* 0xffffff9c00e47947 */ /* 0x000fea000383ffff */
.L_x_65:
[----:B------:R-:W-:-:S07]  /*97f0*/  MOV R0, UR5 ;  /* 0x0000000500007c02 */ /* 0x000fce0008000f00 */
.L_x_157:
[----:B-1----:R1:W2:Y:S02]  /*9800*/  SYNCS.PHASECHK.TRANS64.TRYWAIT P0, [R0+URZ], R3 ;  /* 0x00000003000075a7 */ /* 0x0022a400080011ff */
[----:B--2---:R-:W-:Y:S05]  /*9810*/  @!P0 NANOSLEEP.SYNCS 0x989680 ;  /* 0x009896800000895d */ /* 0x004fea0003900000 */
[----:B------:R-:W2:Y:S02]  /*9820*/  @!P0 SYNCS.PHASECHK.TRANS64 P0, [R0+URZ], R3 ;  /* 0x00000003000085a7 */ /* 0x000ea400080010ff */
[----:B--2---:R-:W-:Y:S05]  /*9830*/  @!P0 BRA `(.L_x_157) ;  /* 0xfffffffc00f08947 */ /* 0x004fea000383ffff */
[----:B------:R-:W-:Y:S05]  /*9840*/  BRA `(.L_x_158) ;  /* 0xffffff9c00f07947 */ /* 0x000fea000383ffff */
.L_x_66:
[----:B-1----:R-:W-:-:S07]  /*9850*/  MOV R0, UR7 ;  /* 0x0000000700007c02 */ /* 0x002fce0008000f00 */
.L_x_159:
[----:B-1----:R1:W2:Y:S02]  /*9860*/  SYNCS.PHASECHK.TRANS64.TRYWAIT P0, [R0+URZ], R2 ;  /* 0x00000002000075a7 */ /* 0x0022a400080011ff */
[----:B--2---:R-:W-:Y:S05]  /*9870*/  @!P0 NANOSLEEP.SYNCS 0x989680 ;  /* 0x009896800000895d */ /* 0x004fea0003900000 */
[----:B------:R-:W2:Y:S02]  /*9880*/  @!P0 SYNCS.PHASECHK.TRANS64 P0, [R0+URZ], R2 ;  /* 0x00000002000085a7 */ /* 0x000ea400080010ff */
[----:B--2---:R-:W-:Y:S05]  /*9890*/  @!P0 BRA `(.L_x_159) ;  /* 0xfffffffc00f08947 */ /* 0x004fea000383ffff */
[----:B------:R-:W-:Y:S05]  /*98a0*/  BRA `(.L_x_160) ;  /* 0xffffff9c00fc7947 */ /* 0x000fea000383ffff */
.L_x_71:
[----:B--2---:R2:W3:Y:S02]  /*98b0*/  SYNCS.PHASECHK.TRANS64.TRYWAIT P0, [R0+URZ+0xc0], R2 ;  /* 0x0000c002000075a7 */ /* 0x0044e400080011ff */
[----:B---3--:R-:W-:Y:S05]  /*98c0*/  @!P0 NANOSLEEP.SYNCS 0x989680 ;  /* 0x009896800000895d */ /* 0x008fea0003900000 */
[----:B------:R-:W3:Y:S02]  /*98d0*/  @!P0 SYNCS.PHASECHK.TRANS64 P0, [R0+URZ+0xc0], R2 ;  /* 0x0000c002000085a7 */ /* 0x000ee400080010ff */
[----:B---3--:R-:W-:Y:S05]  /*98e0*/  @!P0 BRA `(.L_x_71) ;  /* 0xfffffffc00f08947 */ /* 0x008fea000383ffff */
[----:B------:R-:W-:Y:S05]  /*98f0*/  BRA `(.L_x_161) ;  /* 0xffffffa400087947 */ /* 0x000fea000383ffff */
.L_x_74:
[----:B------:R-:W-:Y:S07]  /*9900*/  MOV R0, UR7 ;  /* 0x0000000700007c02 */ /* 0x000fee0008000f00 */
.L_x_162:
[----:B--2---:R2:W3:Y:S02]  /*9910*/  SYNCS.PHASECHK.TRANS64.TRYWAIT P0, [R0+URZ+0xb8], R2 ;  /* 0x0000b802000075a7 */ /* 0x0044e400080011ff */
[----:B---3--:R-:W-:Y:S05]  /*9920*/  @!P0 NANOSLEEP.SYNCS 0x989680 ;  /* 0x009896800000895d */ /* 0x008fea0003900000 */
[----:B------:R-:W3:Y:S02]  /*9930*/  @!P0 SYNCS.PHASECHK.TRANS64 P0, [R0+URZ+0xb8], R2 ;  /* 0x0000b802000085a7 */ /* 0x000ee400080010ff */
[----:B---3--:R-:W-:Y:S05]  /*9940*/  @!P0 BRA `(.L_x_162) ;  /* 0xfffffffc00f08947 */ /* 0x008fea000383ffff */
[----:B------:R-:W-:Y:S05]  /*9950*/  BRA `(.L_x_73) ;  /* 0xffffffa400e87947 */ /* 0x000fea000383ffff */
.L_x_77:
[----:B------:R-:W-:Y:S07]  /*9960*/  MOV R0, UR7 ;  /* 0x0000000700007c02 */ /* 0x000fee0008000f00 */
.L_x_163:
[----:B-1----:R1:W2:Y:S02]  /*9970*/  SYNCS.PHASECHK.TRANS64.TRYWAIT P0, [R0+URZ+0x90], R14 ;  /* 0x0000900e000075a7 */ /* 0x0022a400080011ff */
[----:B--2---:R-:W-:Y:S05]  /*9980*/  @!P0 NANOSLEEP.SYNCS 0x989680 ;  /* 0x009896800000895d */ /* 0x004fea0003900000 */
[----:B------:R-:W2:Y:S02]  /*9990*/  @!P0 SYNCS.PHASECHK.TRANS64 P0, [R0+URZ+0x90], R14 ;  /* 0x0000900e000085a7 */ /* 0x000ea400080010ff */
[----:B--2---:R-:W-:Y:S05]  /*99a0*/  @!P0 BRA `(.L_x_163) ;  /* 0xfffffffc00f08947 */ /* 0x004fea000383ffff */
[----:B------:R-:W-:Y:S05]  /*99b0*/  BRA `(.L_x_164) ;  /* 0xffffffa800607947 */ /* 0x000fea000383ffff */
.L_x_78:
[----:B------:R-:W-:Y:S07]  /*99c0*/  MOV R0, UR7 ;  /* 0x0000000700007c02 */ /* 0x000fee0008000f00 */
.L_x_165:
[----:B-1----:R1:W2:Y:S02]  /*99d0*/  SYNCS.PHASECHK.TRANS64.TRYWAIT P0, [R0+URZ+0x98], R14 ;  /* 0x0000980e000075a7 */ /* 0x0022a400080011ff */
[----:B--2---:R-:W-:Y:S05]  /*99e0*/  @!P0 NANOSLEEP.SYNCS 0x989680 ;  /* 0x009896800000895d */ /* 0x004fea0003900000 */
[----:B------:R-:W2:Y:S02]  /*99f0*/  @!P0 SYNCS.PHASECHK.TRANS64 P0, [R0+URZ+0x98], R14 ;  /* 0x0000980e000085a7 */ /* 0x000ea400080010ff */
[----:B--2---:R-:W-:Y:S05]  /*9a00*/  @!P0 BRA `(.L_x_165) ;  /* 0xfffffffc00f08947 */ /* 0x004fea000383ffff */
[----:B------:R-:W-:Y:S05]  /*9a10*/  BRA `(.L_x_166) ;  /* 0xffffffa800987947 */ /* 0x000fea000383ffff */
.L_x_79:
[----:B------:R-:W-:Y:S07]  /*9a20*/  MOV R0, UR7 ;  /* 0x0000000700007c02 */ /* 0x000fee0008000f00 */
.L_x_167:
[----:B-1----:R1:W2:Y:S02]  /*9a30*/  SYNCS.PHASECHK.TRANS64.TRYWAIT P0, [R0+URZ+0xa0], R14 ;  /* 0x0000a00e000075a7 */ /* 0x0022a400080011ff */
[----:B--2---:R-:W-:Y:S05]  /*9a40*/  @!P0 NANOSLEEP.SYNCS 0x989680 ;  /* 0x009896800000895d */ /* 0x004fea0003900000 */
[----:B------:R-:W2:Y:S02]  /*9a50*/  @!P0 SYNCS.PHASECHK.TRANS64 P0, [R0+URZ+0xa0], R14 ;  /* 0x0000a00e000085a7 */ /* 0x000ea400080010ff */
[----:B--2---:R-:W-:Y:S05]  /*9a60*/  @!P0 BRA `(.L_x_167) ;  /* 0xfffffffc00f08947 */ /* 0x004fea000383ffff */
[----:B------:R-:W-:Y:S05]  /*9a70*/  BRA `(.L_x_168) ;  /* 0xffffffa800dc7947 */ /* 0x000fea000383ffff */
.L_x_80:
[----:B------:R-:W-:Y:S07]  /*9a80*/  MOV R0, UR7 ;  /* 0x0000000700007c02 */ /* 0x000fee0008000f00 */
.L_x_169:
[----:B-1----:R1:W2:Y:S02]  /*9a90*/  SYNCS.PHASECHK.TRANS64.TRYWAIT P0, [R0+URZ+0xa8], R14 ;  /* 0x0000a80e000075a7 */ /* 0x0022a400080011ff */
[----:B--2---:R-:W-:Y:S05]  /*9aa0*/  @!P0 NANOSLEEP.SYNCS 0x989680 ;  /* 0x009896800000895d */ /* 0x004fea0003900000 */
[----:B------:R-:W2:Y:S02]  /*9ab0*/  @!P0 SYNCS.PHASECHK.TRANS64 P0, [R0+URZ+0xa8], R14 ;  /* 0x0000a80e000085a7 */ /* 0x000ea400080010ff */
[----:B--2---:R-:W-:Y:S05]  /*9ac0*/  @!P0 BRA `(.L_x_169) ;  /* 0xfffffffc00f08947 */ /* 0x004fea000383ffff */
[----:B------:R-:W-:Y:S05]  /*9ad0*/  BRA `(.L_x_170) ;  /* 0xffffffac00607947 */ /* 0x000fea000383ffff */
.L_x_82:
[----:B------:R-:W-:-:S07]  /*9ae0*/  MOV R0, UR7 ;  /* 0x0000000700007c02 */ /* 0x000fce0008000f00 */
.L_x_171:
[----:B-1----:R1:W3:Y:S02]  /*9af0*/  SYNCS.PHASECHK.TRANS64.TRYWAIT P0, [R0+URZ+0x90], R2 ;  /* 0x00009002000075a7 */ /* 0x0022e400080011ff */
[----:B---3--:R-:W-:Y:S05]  /*9b00*/  @!P0 NANOSLEEP.SYNCS 0x989680 ;  /* 0x009896800000895d */ /* 0x008fea0003900000 */
[----:B------:R-:W3:Y:S02]  /*9b10*/  @!P0 SYNCS.PHASECHK.TRANS64 P0, [R0+URZ+0x90], R2 ;  /* 0x00009002000085a7 */ /* 0x000ee400080010ff */
[----:B---3--:R-:W-:Y:S05]  /*9b20*/  @!P0 BRA `(.L_x_171) ;  /* 0xfffffffc00f08947 */ /* 0x008fea000383ffff */
[----:B------:R-:W-:Y:S05]  /*9b30*/  BRA `(.L_x_172) ;  /* 0xffffffac00d07947 */ /* 0x000fea000383ffff */
.L_x_83:
[----:B-1----:R-:W-:-:S07]  /*9b40*/  MOV R0, UR7 ;  /* 0x0000000700007c02 */ /* 0x002fce0008000f00 */
.L_x_173:
[----:B-1----:R1:W3:Y:S02]  /*9b50*/  SYNCS.PHASECHK.TRANS64.TRYWAIT P0, [R0+URZ+0x98], R2 ;  /* 0x00009802000075a7 */ /* 0x0022e400080011ff */
[----:B---3--:R-:W-:Y:S05]  /*9b60*/  @!P0 NANOSLEEP.SYNCS 0x989680 ;  /* 0x009896800000895d */ /* 0x008fea0003900000 */
[----:B------:R-:W3:Y:S02]  /*9b70*/  @!P0 SYNCS.PHASECHK.TRANS64 P0, [R0+URZ+0x98], R2 ;  /* 0x00009802000085a7 */ /* 0x000ee400080010ff */
[----:B---3--:R-:W-:Y:S05]  /*9b80*/  @!P0 BRA `(.L_x_173) ;  /* 0xfffffffc00f08947 */ /* 0x008fea000383ffff */
[----:B------:R-:W-:Y:S05]  /*9b90*/  BRA `(.L_x_174) ;  /* 0xffffffac00c07947 */ /* 0x000fea000383ffff */
.L_x_84:
[----:B-1----:R-:W-:-:S07]  /*9ba0*/  MOV R0, UR7 ;  /* 0x0000000700007c02 */ /* 0x002fce0008000f00 */
.L_x_175:
[----:B-1----:R1:W3:Y:S02]  /*9bb0*/  SYNCS.PHASECHK.TRANS64.TRYWAIT P0, [R0+URZ+0xa0], R2 ;  /* 0x0000a002000075a7 */ /* 0x0022e400080011ff */
[----:B---3--:R-:W-:Y:S05]  /*9bc0*/  @!P0 NANOSLEEP.SYNCS 0x989680 ;  /* 0x009896800000895d */ /* 0x008fea0003900000 */
[----:B------:R-:W3:Y:S02]  /*9bd0*/  @!P0 SYNCS.PHASECHK.TRANS64 P0, [R0+URZ+0xa0], R2 ;  /* 0x0000a002000085a7 */ /* 0x000ee400080010ff */
[----:B---3--:R-:W-:Y:S05]  /*9be0*/  @!P0 BRA `(.L_x_175) ;  /* 0xfffffffc00f08947 */ /* 0x008fea000383ffff */
[----:B------:R-:W-:Y:S05]  /*9bf0*/  BRA `(.L_x_176) ;  /* 0xffffffac00b07947 */ /* 0x000fea000383ffff */
.L_x_86:
[----:B--2---:R2:W4:Y:S02]  /*9c00*/  SYNCS.PHASECHK.TRANS64.TRYWAIT P0, [R0+URZ+0xc0], R2 ;  /* 0x0000c002000075a7 */ /* 0x00452400080011ff */
[----:B----4-:R-:W-:Y:S05]  /*9c10*/  @!P0 NANOSLEEP.SYNCS 0x989680 ;  /* 0x009896800000895d */ /* 0x010fea0003900000 */
[----:B------:R-:W4:Y:S02]  /*9c20*/  @!P0 SYNCS.PHASECHK.TRANS64 P0, [R0+URZ+0xc0], R2 ;  /* 0x0000c002000085a7 */ /* 0x000f2400080010ff */
[----:B----4-:R-:W-:Y:S05]  /*9c30*/  @!P0 BRA `(.L_x_86) ;  /* 0xfffffffc00f08947 */ /* 0x010fea000383ffff */
[----:B------:R-:W-:Y:S05]  /*9c40*/  BRA `(.L_x_177) ;  /* 0xffffffb0007c7947 */ /* 0x000fea000383ffff */
.L_x_97:
[----:B-1----:R1:W3:Y:S02]  /*9c50*/  SYNCS.PHASECHK.TRANS64.TRYWAIT P1, [R2+URZ+0x70], R0 ;  /* 0x00007000020075a7 */ /* 0x0022e400080211ff */
[----:B---3--:R-:W-:Y:S05]  /*9c60*/  @!P1 NANOSLEEP.SYNCS 0x989680 ;  /* 0x009896800000995d */ /* 0x008fea0003900000 */
[----:B------:R-:W3:Y:S02]  /*9c70*/  @!P1 SYNCS.PHASECHK.TRANS64 P1, [R2+URZ+0x70], R0 ;  /* 0x00007000020095a7 */ /* 0x000ee400080210ff */
[----:B---3--:R-:W-:Y:S05]  /*9c80*/  @!P1 BRA `(.L_x_97) ;  /* 0xfffffffc00f09947 */ /* 0x008fea000383ffff */
[----:B------:R-:W-:Y:S05]  /*9c90*/  BRA `(.L_x_96) ;  /* 0xffffffbc00947947 */ /* 0x000fea000383ffff */
.L_x_99:
[----:B-1----:R1:W2:Y:S02]  /*9ca0*/  SYNCS.PHASECHK.TRANS64.TRYWAIT P0, [R113+URZ+0xe0], R3 ;  /* 0x0000e003710075a7 */ /* 0x0022a400080011ff */
[----:B--2---:R-:W-:Y:S05]  /*9cb0*/  @!P0 NANOSLEEP.SYNCS 0x989680 ;  /* 0x009896800000895d */ /* 0x004fea0003900000 */
[----:B------:R-:W2:Y:S02]  /*9cc0*/  @!P0 SYNCS.PHASECHK.TRANS64 P0, [R113+URZ+0xe0], R3 ;  /* 0x0000e003710085a7 */ /* 0x000ea400080010ff */
[----:B--2---:R-:W-:Y:S05]  /*9cd0*/  @!P0 BRA `(.L_x_99) ;  /* 0xfffffffc00f08947 */ /* 0x004fea000383ffff */
[----:B------:R-:W-:Y:S05]  /*9ce0*/  BRA `(.L_x_98) ;  /* 0xffffffbc00e87947 */ /* 0x000fea000383ffff */
.L_x_107:
[----:B--2---:R2:W3:Y:S02]  /*9cf0*/  SYNCS.PHASECHK.TRANS64.TRYWAIT P0, [R0+URZ+0x70], R3 ;  /* 0x00007003000075a7 */ /* 0x0044e400080011ff */
[----:B---3--:R-:W-:Y:S05]  /*9d00*/  @!P0 NANOSLEEP.SYNCS 0x989680 ;  /* 0x009896800000895d */ /* 0x008fea0003900000 */
[----:B------:R-:W3:Y:S02]  /*9d10*/  @!P0 SYNCS.PHASECHK.TRANS64 P0, [R0+URZ+0x70], R3 ;  /* 0x00007003000085a7 */ /* 0x000ee400080010ff */
[----:B---3--:R-:W-:Y:S05]  /*9d20*/  @!P0 BRA `(.L_x_107) ;  /* 0xfffffffc00f08947 */ /* 0x008fea000383ffff */
[----:B------:R-:W-:Y:S05]  /*9d30*/  BRA `(.L_x_106) ;  /* 0xffffffc800d87947 */ /* 0x000fea000383ffff */
.L_x_115:
[----:B--2---:R2:W3:Y:S02]  /*9d40*/  SYNCS.PHASECHK.TRANS64.TRYWAIT P0, [R0+URZ+0x70], R4 ;  /* 0x00007004000075a7 */ /* 0x0044e400080011ff */
[----:B---3--:R-:W-:Y:S05]  /*9d50*/  @!P0 NANOSLEEP.SYNCS 0x989680 ;  /* 0x009896800000895d */ /* 0x008fea0003900000 */
[----:B------:R-:W3:Y:S02]  /*9d60*/  @!P0 SYNCS.PHASECHK.TRANS64 P0, [R0+URZ+0x70], R4 ;  /* 0x00007004000085a7 */ /* 0x000ee400080010ff */
[----:B---3--:R-:W-:Y:S05]  /*9d70*/  @!P0 BRA `(.L_x_115) ;  /* 0xfffffffc00f08947 */ /* 0x008fea000383ffff */
[----:B------:R-:W-:Y:S05]  /*9d80*/  BRA `(.L_x_114) ;  /* 0xffffffd8001c7947 */ /* 0x000fea000383ffff */
.L_x_123:
[----:B--2---:R2:W3:Y:S02]  /*9d90*/  SYNCS.PHASECHK.TRANS64.TRYWAIT P0, [R0+URZ+0x70], R4 ;  /* 0x00007004000075a7 */ /* 0x0044e400080011ff */
[----:B---3--:R-:W-:Y:S05]  /*9da0*/  @!P0 NANOSLEEP.SYNCS 0x989680 ;  /* 0x009896800000895d */ /* 0x008fea0003900000 */
[----:B------:R-:W3:Y:S02]  /*9db0*/  @!P0 SYNCS.PHASECHK.TRANS64 P0, [R0+URZ+0x70], R4 ;  /* 0x00007004000085a7 */ /* 0x000ee400080010ff */
[----:B---3--:R-:W-:Y:S05]  /*9dc0*/  @!P0 BRA `(.L_x_123) ;  /* 0xfffffffc00f08947 */ /* 0x008fea000383ffff */
[----:B------:R-:W-:Y:S05]  /*9dd0*/  BRA `(.L_x_122) ;  /* 0xffffffe4006c7947 */ /* 0x000fea000383ffff */
        .weak           $__internal_0_$__cuda_sm10x_tcgen05_guardrail_trap_col_being_dealloced_not_returned_by_alloc
        .type           $__internal_0_$__cuda_sm10x_tcgen05_guardrail_trap_col_being_dealloced_not_returned_by_alloc,@function
        .size           $__internal_0_$__cuda_sm10x_tcgen05_guardrail_trap_col_being_dealloced_not_returned_by_alloc,($__internal_1_$__cuda_sm10x_tcgen05_guardrail_trap_phase_invalid_during_alloc - $__internal_0_$__cuda_sm10x_tcgen05_guardrail_trap_col_being_dealloced_not_returned_by_alloc)
$__internal_0_$__cuda_sm10x_tcgen05_guardrail_trap_col_being_dealloced_not_returned_by_alloc:
[----:B------:R-:W-:Y:S05]  /*9de0*/  BPT.TRAP 0x1 ;  /* 0x000000040000795c */ /* 0x000fea0000300000 */
[----:B------:R-:W-:-:S04]  /*9df0*/  HFMA2 R3, -RZ, RZ, 0, 0 ;  /* 0x00000000ff037431 */ /* 0x000fc800000001ff */
[----:B------:R-:W-:Y:S05]  /*9e00*/  RET.REL.NODEC R2 `(_ZN7cutlass13device_kernelINS_4gemm6kernel13GemmUniversalIN4cute5tupleIJiiiiEEENS1_10collective13CollectiveMmaINS1_35MainloopSm100TmaUmmaWarpSpecializedILi7ELi2ELi4ENS5_IJNS4_1CILi1EEESB_SB_EEEEENS5_IJNSA_ILi64EEENSA_ILi256EEESE_EEENS_12float_e5m2_tENS5_IJlSB_lEEESH_SI_NS4_8TiledMMAINS4_8MMA_AtomIJNS4_10MMA_TraitsINS4_19SM100_MMA_F8F6F4_SSEJSH_SH_fSE_SF_NS4_17integral_constantINS4_4UMMA5MajorELSP_0EEESQ_NSN_INSO_7ScaleInELSR_0EEESS_EEEEEENS4_6LayoutISC_NS5_IJNSA_ILi0EEESW_SW_EEEEENS5_IJNS4_10UnderscoreESZ_SZ_EEEEENS4_13SM90_TMA_LOADENS4_14ComposedLayoutINS4_7SwizzleILi2ELi4ELi3EEENS4_18smem_ptr_flag_bitsILi8EEENSV_INS5_IJNSA_ILi8EEESE_EEENS5_IJSE_SB_EEEEEEEvNS4_8identityES12_S1C_vS1D_EENS_8epilogue10collective18CollectiveEpilogueINS1F_23Sm100TmaWarpSpecializedILi4ELi2ELi32ELb0ELb0EEEJSG_NS5_IJNSV_ISE_SB_EES1K_EEESH_SI_SH_SI_NS1F_6fusion15FusionCallbacksIS1J_NS1M_17LinearCombinationISH_fSH_fLNS_15FloatRoundStyleE2EEESG_S1L_JEEENS4_5SM1004TMEM4LOAD26SM100_TMEM_LOAD_16dp32b32xES12_S1C_NS4_39AutoVectorizingCopyWithAssumedAlignmentILi128EEENS4_14SM90_TMA_STOREES1C_S1X_S1X_EEEvvEEEEvNT_6ParamsE) ;  /* 0xffffff60027c7950 */ /* 0x000fea0003c3ffff */
        .weak           $__internal_1_$__cuda_sm10x_tcgen05_guardrail_trap_phase_invalid_during_alloc
        .type           $__internal_1_$__cuda_sm10x_tcgen05_guardrail_trap_phase_invalid_during_alloc,@function
        .size           $__internal_1_$__cuda_sm10x_tcgen05_guardrail_trap_phase_invalid_during_alloc,($__internal_2_$__cuda_sm10x_tcgen05_guardrail_trap_unallocated_columns_being_dealloced - $__internal_1_$__cuda_sm10x_tcgen05_guardrail_trap_phase_invalid_during_alloc)
$__internal_1_$__cuda_sm10x_tcgen05_guardrail_trap_phase_invalid_during_alloc:
[----:B------:R-:W-:Y:S05]  /*9e10*/  BPT.TRAP 0x1 ;  /* 0x000000040000795c */ /* 0x000fea0000300000 */
[----:B------:R-:W-:-:S04]  /*9e20*/  MOV R3, 0x0 ;  /* 0x0000000000037802 */ /* 0x000fc80000000f00 */
[----:B------:R-:W-:Y:S05]  /*9e30*/  RET.REL.NODEC R2 `(_ZN7cutlass13device_kernelINS_4gemm6kernel13GemmUniversalIN4cute5tupleIJiiiiEEENS1_10collective13CollectiveMmaINS1_35MainloopSm100TmaUmmaWarpSpecializedILi7ELi2ELi4ENS5_IJNS4_1CILi1EEESB_SB_EEEEENS5_IJNSA_ILi64EEENSA_ILi256EEESE_EEENS_12float_e5m2_tENS5_IJlSB_lEEESH_SI_NS4_8TiledMMAINS4_8MMA_AtomIJNS4_10MMA_TraitsINS4_19SM100_MMA_F8F6F4_SSEJSH_SH_fSE_SF_NS4_17integral_constantINS4_4UMMA5MajorELSP_0EEESQ_NSN_INSO_7ScaleInELSR_0EEESS_EEEEEENS4_6LayoutISC_NS5_IJNSA_ILi0EEESW_SW_EEEEENS5_IJNS4_10UnderscoreESZ_SZ_EEEEENS4_13SM90_TMA_LOADENS4_14ComposedLayoutINS4_7SwizzleILi2ELi4ELi3EEENS4_18smem_ptr_flag_bitsILi8EEENSV_INS5_IJNSA_ILi8EEESE_EEENS5_IJSE_SB_EEEEEEEvNS4_8identityES12_S1C_vS1D_EENS_8epilogue10collective18CollectiveEpilogueINS1F_23Sm100TmaWarpSpecializedILi4ELi2ELi32ELb0ELb0EEEJSG_NS5_IJNSV_ISE_SB_EES1K_EEESH_SI_SH_SI_NS1F_6fusion15FusionCallbacksIS1J_NS1M_17LinearCombinationISH_fSH_fLNS_15FloatRoundStyleE2EEESG_S1L_JEEENS4_5SM1004TMEM4LOAD26SM100_TMEM_LOAD_16dp32b32xES12_S1C_NS4_39AutoVectorizingCopyWithAssumedAlignmentILi128EEENS4_14SM90_TMA_STOREES1C_S1X_S1X_EEEvvEEEEvNT_6ParamsE) ;  /* 0xffffff6002707950 */ /* 0x000fea0003c3ffff */
        .weak           $__internal_2_$__cuda_sm10x_tcgen05_guardrail_trap_unallocated_columns_being_dealloced
        .type           $__internal_2_$__cuda_sm10x_tcgen05_guardrail_trap_unallocated_columns_being_dealloced,@function
        .size           $__internal_2_$__cuda_sm10x_tcgen05_guardrail_trap_unallocated_columns_being_dealloced,(.L_x_179 - $__internal_2_$__cuda_sm10x_tcgen05_guardrail_trap_unallocated_columns_being_dealloced)
$__internal_2_$__cuda_sm10x_tcgen05_guardrail_trap_unallocated_columns_being_dealloced:
[----:B------:R-:W-:Y:S05]  /*9e40*/  BPT.TRAP 0x1 ;  /* 0x000000040000795c */ /* 0x000fea0000300000 */
[----:B------:R-:W-:-:S04]  /*9e50*/  HFMA2 R3, -RZ, RZ, 0, 0 ;  /* 0x00000000ff037431 */ /* 0x000fc800000001ff */
[----:B------:R-:W-:Y:S05]  /*9e60*/  RET.REL.NODEC R2 `(_ZN7cutlass13device_kernelINS_4gemm6kernel13GemmUniversalIN4cute5tupleIJiiiiEEENS1_10collective13CollectiveMmaINS1_35MainloopSm100TmaUmmaWarpSpecializedILi7ELi2ELi4ENS5_IJNS4_1CILi1EEESB_SB_EEEEENS5_IJNSA_ILi64EEENSA_ILi256EEESE_EEENS_12float_e5m2_tENS5_IJlSB_lEEESH_SI_NS4_8TiledMMAINS4_8MMA_AtomIJNS4_10MMA_TraitsINS4_19SM100_MMA_F8F6F4_SSEJSH_SH_fSE_SF_NS4_17integral_constantINS4_4UMMA5MajorELSP_0EEESQ_NSN_INSO_7ScaleInELSR_0EEESS_EEEEEENS4_6LayoutISC_NS5_IJNSA_ILi0EEESW_SW_EEEEENS5_IJNS4_10UnderscoreESZ_SZ_EEEEENS4_13SM90_TMA_LOADENS4_14ComposedLayoutINS4_7SwizzleILi2ELi4ELi3EEENS4_18smem_ptr_flag_bitsILi8EEENSV_INS5_IJNSA_ILi8EEESE_EEENS5_IJSE_SB_EEEEEEEvNS4_8identityES12_S1C_vS1D_EENS_8epilogue10collective18CollectiveEpilogueINS1F_23Sm100TmaWarpSpecializedILi4ELi2ELi32ELb0ELb0EEEJSG_NS5_IJNSV_ISE_SB_EES1K_EEESH_SI_SH_SI_NS1F_6fusion15FusionCallbacksIS1J_NS1M_17LinearCombinationISH_fSH_fLNS_15FloatRoundStyleE2EEESG_S1L_JEEENS4_5SM1004TMEM4LOAD26SM100_TMEM_LOAD_16dp32b32xES12_S1C_NS4_39AutoVectorizingCopyWithAssumedAlignmentILi128EEENS4_14SM90_TMA_STOREES1C_S1X_S1X_EEEvvEEEEvNT_6ParamsE) ;  /* 0xffffff6002647950 */ /* 0x000fea0003c3ffff */
.L_x_178:
[----:B------:R-:W-:-:S00]  /*9e70*/  BRA `(.L_x_178) ;  /* 0xfffffffc00fc7947 */ /* 0x000fc0000383ffff */
[----:B------:R-:W-:-:S00]  /*9e80*/  NOP ;  /* 0x0000000000007918 */ /* 0x000fc00000000000 */
[----:B------:R-:W-:-:S00]  /*9e90*/  NOP ;  /* 0x0000000000007918 */ /* 0x000fc00000000000 */
[----:B------:R-:W-:-:S00]  /*9ea0*/  NOP ;  /* 0x0000000000007918 */ /* 0x000fc00000000000 */
[----:B------:R-:W-:-:S00]  /*9eb0*/  NOP ;  /* 0x0000000000007918 */ /* 0x000fc00000000000 */
[----:B------:R-:W-:-:S00]  /*9ec0*/  NOP ;  /* 0x0000000000007918 */ /* 0x000fc00000000000 */
[----:B------:R-:W-:-:S00]  /*9ed0*/  NOP ;  /* 0x0000000000007918 */ /* 0x000fc00000000000 */
[----:B------:R-:W-:-:S00]  /*9ee0*/  NOP ;  /* 0x0000000000007918 */ /* 0x000fc00000000000 */
[----:B------:R-:W-:-:S00]  /*9ef0*/  NOP ;  /* 0x0000000000007918 */ /* 0x000fc00000000000 */
.L_x_179:


//--------------------- .nv.global.init           --------------------------
	.section	.nv.global.init,"aw",@progbits
.nv.global.init:
	.type		$str$27,@object
	.size		$str$27,($str$28 - $str$27)
$str$27:
        /*0000*/ 	.byte	0x28, 0x61, 0x64, 0x64, 0x72, 0x65, 0x73, 0x73, 0x20, 0x26, 0x20, 0x6d, 0x61, 0x73, 0x6b, 0x29
        /*0010*/ 	.byte	0x20, 0x3d, 0x3d, 0x20, 0x30, 0x00
	.type		$str$28,@object
	.size		$str$28,($str$26 - $str$28)
$str$28:
        /*0016*/ 	.byte	0x2f, 0x74, 0x6d, 0x70, 0x2f, 0x63, 0x75, 0x74, 0x6c, 0x61, 0x73, 0x73, 0x5f, 0x73, 0x77, 0x65
        /*0026*/ 	.byte	0x65, 0x70, 0x5f, 0x73, 0x72, 0x63, 0x2f, 0x69, 0x6e, 0x63, 0x6c, 0x75, 0x64, 0x65, 0x2f, 0x63
        /*0036*/ 	.byte	0x75, 0x74, 0x65, 0x2f, 0x70, 0x6f, 0x69, 0x6e, 0x74, 0x65, 0x72, 0x5f, 0x66, 0x6c, 0x61, 0x67
        /*0046*/ 	.byte	0x67, 0x65, 0x64, 0x2e, 0x68, 0x70, 0x70, 0x00
	.type		$str$26,@object
	.size		$str$26,($str$25 - $str$26)
$str$26:
        /*004e*/ 	.byte	0x2f, 0x74, 0x6d, 0x70, 0x2f, 0x63, 0x75, 0x74, 0x6c, 0x61, 0x73, 0x73, 0x5f, 0x73, 0x77, 0x65
        /*005e*/ 	.byte	0x65, 0x70, 0x5f, 0x73, 0x72, 0x63, 0x2f, 0x69, 0x6e, 0x63, 0x6c, 0x75, 0x64, 0x65, 0x2f, 0x63
        /*006e*/ 	.byte	0x75, 0x74, 0x65, 0x2f, 0x61, 0x74, 0x6f, 0x6d, 0x2f, 0x63, 0x6f, 0x70, 0x79, 0x5f, 0x74, 0x72
        /*007e*/ 	.byte	0x61, 0x69, 0x74, 0x73, 0x5f, 0x73, 0x6d, 0x31, 0x30, 0x30, 0x2e, 0x68, 0x70, 0x70, 0x00
	.type		$str$25,@object
	.size		$str$25,(__unnamed_1 - $str$25)
$str$25:
        /*008d*/ 	.byte	0x28, 0x28, 0x75, 0x69, 0x6e, 0x74, 0x33, 0x32, 0x5f, 0x74, 0x28, 0x74, 0x68, 0x72, 0x65, 0x61
        /*009d*/ 	.byte	0x64, 0x49, 0x64, 0x78, 0x2e, 0x78, 0x29, 0x20, 0x2f, 0x20, 0x33, 0x32, 0x29, 0x20, 0x25, 0x20
        /*00ad*/ 	.byte	0x34, 0x29, 0x20, 0x3d, 0x3d, 0x20, 0x28, 0x28, 0x28, 0x74, 0x6d, 0x65, 0x6d, 0x5f, 0x61, 0x64
        /*00bd*/ 	.byte	0x64, 0x72, 0x20, 0x3e, 0x3e, 0x20, 0x31, 0x36, 0x29, 0x20, 0x2f, 0x20, 0x33, 0x32, 0x29, 0x20
        /*00cd*/ 	.byte	0x25, 0x20, 0x34, 0x29, 0x00
	.type		__unnamed_1,@object
	.size		__unnamed_1,(__unnamed_2 - __unnamed_1)
__unnamed_1:
        /*00d2*/ 	.byte	0x61, 0x75, 0x74, 0x6f, 0x20, 0x63, 0x75, 0x74, 0x65, 0x3a, 0x3a, 0x61, 0x73, 0x5f, 0x70, 0x6f
        /* <DEDUP_REMOVED lines=24> */
        /*0262*/ 	.byte	0x3c, 0x34, 0x30, 0x39, 0x36, 0x3e, 0x3e, 0x3e, 0x3e, 0x5d, 0x00
	.type		__unnamed_2,@object
	.size		__unnamed_2,(__unnamed_3 - __unnamed_2)
__unnamed_2:
        /* <DEDUP_REMOVED lines=26> */
	.type		__unnamed_3,@object
	.size		__unnamed_3,(.L_3 - __unnamed_3)
__unnamed_3:
        /* <DEDUP_REMOVED lines=40> */
        /*0688*/ 	.byte	0x74, 0x65, 0x3a, 0x3a, 0x43, 0x3c, 0x30, 0x3e, 0x3e, 0x3e, 0x3e, 0x5d, 0x00
.L_3:


//--------------------- .nv.shared._ZN7cutlass13device_kernelINS_4gemm6kernel13GemmUniversalIN4cute5tupleIJiiiiEEENS1_10collective13CollectiveMmaINS1_35MainloopSm100TmaUmmaWarpSpecializedILi7ELi2ELi4ENS5_IJNS4_1CILi1EEESB_SB_EEEEENS5_IJNSA_ILi64EEENSA_ILi256EEESE_EEENS_12float_e5m2_tENS5_IJlSB_lEEESH_SI_NS4_8TiledMMAINS4_8MMA_AtomIJNS4_10MMA_TraitsINS4_19SM100_MMA_F8F6F4_SSEJSH_SH_fSE_SF_NS4_17integral_constantINS4_4UMMA5MajorELSP_0EEESQ_NSN_INSO_7ScaleInELSR_0EEESS_EEEEEENS4_6LayoutISC_NS5_IJNSA_ILi0EEESW_SW_EEEEENS5_IJNS4_10UnderscoreESZ_SZ_EEEEENS4_13SM90_TMA_LOADENS4_14ComposedLayoutINS4_7SwizzleILi2ELi4ELi3EEENS4_18smem_ptr_flag_bitsILi8EEENSV_INS5_IJNSA_ILi8EEESE_EEENS5_IJSE_SB_EEEEEEEvNS4_8identityES12_S1C_vS1D_EENS_8epilogue10collective18CollectiveEpilogueINS1F_23Sm100TmaWarpSpecializedILi4ELi2ELi32ELb0ELb0EEEJSG_NS5_IJNSV_ISE_SB_EES1K_EEESH_SI_SH_SI_NS1F_6fusion15FusionCallbacksIS1J_NS1M_17LinearCombinationISH_fSH_fLNS_15FloatRoundStyleE2EEESG_S1L_JEEENS4_5SM1004TMEM4LOAD26SM100_TMEM_LOAD_16dp32b32xES12_S1C_NS4_39AutoVectorizingCopyWithAssumedAlignmentILi128EEENS4_14SM90_TMA_STOREES1C_S1X_S1X_EEEvvEEEEvNT_6ParamsE --------------------------
	.section	.nv.shared._ZN7cutlass13device_kernelINS_4gemm6kernel13GemmUniversalIN4cute5tupleIJiiiiEEENS1_10collective13CollectiveMmaINS1_35MainloopSm100TmaUmmaWarpSpecializedILi7ELi2ELi4ENS5_IJNS4_1CILi1EEESB_SB_EEEEENS5_IJNSA_ILi64EEENSA_ILi256EEESE_EEENS_12float_e5m2_tENS5_IJlSB_lEEESH_SI_NS4_8TiledMMAINS4_8MMA_AtomIJNS4_10MMA_TraitsINS4_19SM100_MMA_F8F6F4_SSEJSH_SH_fSE_SF_NS4_17integral_constantINS4_4UMMA5MajorELSP_0EEESQ_NSN_INSO_7ScaleInELSR_0EEESS_EEEEEENS4_6LayoutISC_NS5_IJNSA_ILi0EEESW_SW_EEEEENS5_IJNS4_10UnderscoreESZ_SZ_EEEEENS4_13SM90_TMA_LOADENS4_14ComposedLayoutINS4_7SwizzleILi2ELi4ELi3EEENS4_18smem_ptr_flag_bitsILi8EEENSV_INS5_IJNSA_ILi8EEESE_EEENS5_IJSE_SB_EEEEEEEvNS4_8identityES12_S1C_vS1D_EENS_8epilogue10collective18CollectiveEpilogueINS1F_23Sm100TmaWarpSpecializedILi4ELi2ELi32ELb0ELb0EEEJSG_NS5_IJNSV_ISE_SB_EES1K_EEESH_SI_SH_SI_NS1F_6fusion15FusionCallbacksIS1J_NS1M_17LinearCombinationISH_fSH_fLNS_15FloatRoundStyleE2EEESG_S1L_JEEENS4_5SM1004TMEM4LOAD26SM100_TMEM_LOAD_16dp32b32xES12_S1C_NS4_39AutoVectorizingCopyWithAssumedAlignmentILi128EEENS4_14SM90_TMA_STOREES1C_S1X_S1X_EEEvvEEEEvNT_6ParamsE,"aw",@nobits
	.sectionflags	@""
	.align	16
	.zero		1024


//--------------------- .nv.shared.reserved.0     --------------------------
	.section	.nv.shared.reserved.0,"aw",@nobits
	.weak		__nv_reservedSMEM_offset_0_alias
	.size		__nv_reservedSMEM_offset_0_alias, 0, 64
	.other		__nv_reservedSMEM_offset_0_alias,@"STO_CUDA_RESERVED_SHARED STV_DEFAULT"
__nv_reservedSMEM_offset_0_alias:
	.zero		0
.nv.shared.reserved.0:
	.zero		64
	.weak		__nv_reservedSMEM_tcgen05_partition
	.type		__nv_reservedSMEM_tcgen05_partition,@object
	.size		__nv_reservedSMEM_tcgen05_partition,(.L_0 - __nv_reservedSMEM_tcgen05_partition)
__nv_reservedSMEM_tcgen05_partition:
	.zero		32
.L_0:


//--------------------- .nv.global                --------------------------
	.section	.nv.global,"aw",@nobits
.nv.global:
	.type		_ZN40_INTERNAL_e1e79ce9_4_k_cu_7f8b7f0c_312004cute1_E,@object
	.size		_ZN40_INTERNAL_e1e79ce9_4_k_cu_7f8b7f0c_312004cute1_E,(_ZN40_INTERNAL_e1e79ce9_4_k_cu_7f8b7f0c_312004cuda3std3__45__cpo6cbeginE - _ZN40_INTERNAL_e1e79ce9_4_k_cu_7f8b7f0c_312004cute1_E)
_ZN40_INTERNAL_e1e79ce9_4_k_cu_7f8b7f0c_312004cute1_E:
	.zero		1
	.type		_ZN40_INTERNAL_e1e79ce9_4_k_cu_7f8b7f0c_312004cuda3std3__45__cpo6cbeginE,@object
	.size		_ZN40_INTERNAL_e1e79ce9_4_k_cu_7f8b7f0c_312004cuda3std3__45__cpo6cbeginE,(_ZN40_INTERNAL_e1e79ce9_4_k_cu_7f8b7f0c_312004cuda3std3__48in_placeE - _ZN40_INTERNAL_e1e79ce9_4_k_cu_7f8b7f0c_312004cuda3std3__45__cpo6cbeginE)
_ZN40_INTERNAL_e1e79ce9_4_k_cu_7f8b7f0c_312004cuda3std3__45__cpo6cbeginE:
	.zero		1
	.type		_ZN40_INTERNAL_e1e79ce9_4_k_cu_7f8b7f0c_312004cuda3std3__48in_placeE,@object
	.size		_ZN40_INTERNAL_e1e79ce9_4_k_cu_7f8b7f0c_312004cuda3std3__48in_placeE,(_ZN40_INTERNAL_e1e79ce9_4_k_cu_7f8b7f0c_312004cuda3std6ranges3__45__cpo9iter_moveE - _ZN40_INTERNAL_e1e79ce9_4_k_cu_7f8b7f0c_312004cuda3std3__48in_placeE)
_ZN40_INTERNAL_e1e79ce9_4_k_cu_7f8b7f0c_312004cuda3std3__48in_placeE:
	.zero		1
	.type		_ZN40_INTERNAL_e1e79ce9_4_k_cu_7f8b7f0c_312004cuda3std6ranges3__45__cpo9iter_moveE,@object
	.size		_ZN40_INTERNAL_e1e79ce9_4_k_cu_7f8b7f0c_312004cuda3std6ranges3__45__cpo9iter_moveE,(_ZN40_INTERNAL_e1e79ce9_4_k_cu_7f8b7f0c_312004cuda3std3__45__cpo5beginE - _ZN40_INTERNAL_e1e79ce9_4_k_cu_7f8b7f0c_312004cuda3std6ranges3__45__cpo9iter_moveE)
_ZN40_INTERNAL_e1e79ce9_4_k_cu_7f8b7f0c_312004cuda3std6ranges3__45__cpo9iter_moveE:
	.zero		1
	.type		_ZN40_INTERNAL_e1e79ce9_4_k_cu_7f8b7f0c_312004cuda3std3__45__cpo5beginE,@object
	.size		_ZN40_INTERNAL_e1e79ce9_4_k_cu_7f8b7f0c_312004cuda3std3__45__cpo5beginE,(_ZN40_INTERNAL_e1e79ce9_4_k_cu_7f8b7f0c_312004cuda3std3__442_GLOBAL__N__e1e79ce9_4_k_cu_7f8b7f0c_312006ignoreE - _ZN40_INTERNAL_e1e79ce9_4_k_cu_7f8b7f0c_312004cuda3std3__45__cpo5beginE)
_ZN40_INTERNAL_e1e79ce9_4_k_cu_7f8b7f0c_312004cuda3std3__45__cpo5beginE:
	.zero		1
	.type		_ZN40_INTERNAL_e1e79ce9_4_k_cu_7f8b7f0c_312004cuda3std3__442_GLOBAL__N__e1e79ce9_4_k_cu_7f8b7f0c_312006ignoreE,@object
	.size		_ZN40_INTERNAL_e1e79ce9_4_k_cu_7f8b7f0c_312004cuda3std3__442_GLOBAL__N__e1e79ce9_4_k_cu_7f8b7f0c_312006ignoreE,(_ZN40_INTERNAL_e1e79ce9_4_k_cu_7f8b7f0c_312004cute7productE - _ZN40_INTERNAL_e1e79ce9_4_k_cu_7f8b7f0c_312004cuda3std3__442_GLOBAL__N__e1e79ce9_4_k_cu_7f8b7f0c_312006ignoreE)
_ZN40_INTERNAL_e1e79ce9_4_k_cu_7f8b7f0c_312004cuda3std3__442_GLOBAL__N__e1e79ce9_4_k_cu_7f8b7f0c_312006ignoreE:
	.zero		1
	.type		_ZN40_INTERNAL_e1e79ce9_4_k_cu_7f8b7f0c_312004cute7productE,@object
	.size		_ZN40_INTERNAL_e1e79ce9_4_k_cu_7f8b7f0c_312004cute7productE,(_ZN40_INTERNAL_e1e79ce9_4_k_cu_7f8b7f0c_312004cuda3std3__45__cpo3endE - _ZN40_INTERNAL_e1e79ce9_4_k_cu_7f8b7f0c_312004cute7productE)
_ZN40_INTERNAL_e1e79ce9_4_k_cu_7f8b7f0c_312004cute7productE:
	.zero		1
	.type		_ZN40_INTERNAL_e1e79ce9_4_k_cu_7f8b7f0c_312004cuda3std3__45__cpo3endE,@object
	.size		_ZN40_INTERNAL_e1e79ce9_4_k_cu_7f8b7f0c_312004cuda3std3__45__cpo3endE,(_ZN40_INTERNAL_e1e79ce9_4_k_cu_7f8b7f0c_312004cuda3std3__419piecewise_constructE - _ZN40_INTERNAL_e1e79ce9_4_k_cu_7f8b7f0c_312004cuda3std3__45__cpo3endE)
_ZN40_INTERNAL_e1e79ce9_4_k_cu_7f8b7f0c_312004cuda3std3__45__cpo3endE:
	.zero		1
	.type		_ZN40_INTERNAL_e1e79ce9_4_k_cu_7f8b7f0c_312004cuda3std3__419piecewise_constructE,@object
	.size		_ZN40_INTERNAL_e1e79ce9_4_k_cu_7f8b7f0c_312004cuda3std3__419piecewise_constructE,(_ZN40_INTERNAL_e1e79ce9_4_k_cu_7f8b7f0c_312004cuda3std3__45__cpo4cendE - _ZN40_INTERNAL_e1e79ce9_4_k_cu_7f8b7f0c_312004cuda3std3__419piecewise_constructE)
_ZN40_INTERNAL_e1e79ce9_4_k_cu_7f8b7f0c_312004cuda3std3__419piecewise_constructE:
	.zero		1
	.type		_ZN40_INTERNAL_e1e79ce9_4_k_cu_7f8b7f0c_312004cuda3std3__45__cpo4cendE,@object
	.size		_ZN40_INTERNAL_e1e79ce9_4_k_cu_7f8b7f0c_312004cuda3std3__45__cpo4cendE,(_ZN40_INTERNAL_e1e79ce9_4_k_cu_7f8b7f0c_312004cuda3std6ranges3__45__cpo4swapE - _ZN40_INTERNAL_e1e79ce9_4_k_cu_7f8b7f0c_312004cuda3std3__45__cpo4cendE)
_ZN40_INTERNAL_e1e79ce9_4_k_cu_7f8b7f0c_312004cuda3std3__45__cpo4cendE:
	.zero		1
	.type		_ZN40_INTERNAL_e1e79ce9_4_k_cu_7f8b7f0c_312004cuda3std6ranges3__45__cpo4swapE,@object
	.size		_ZN40_INTERNAL_e1e79ce9_4_k_cu_7f8b7f0c_312004cuda3std6ranges3__45__cpo4swapE,(.L_11 - _ZN40_INTERNAL_e1e79ce9_4_k_cu_7f8b7f0c_312004cuda3std6ranges3__45__cpo4swapE)
_ZN40_INTERNAL_e1e79ce9_4_k_cu_7f8b7f0c_312004cuda3std6ranges3__45__cpo4swapE:
	.zero		1
.L_11:


//--------------------- .nv.constant0._ZN7cutlass13device_kernelINS_4gemm6kernel13GemmUniversalIN4cute5tupleIJiiiiEEENS1_10collective13CollectiveMmaINS1_35MainloopSm100TmaUmmaWarpSpecializedILi7ELi2ELi4ENS5_IJNS4_1CILi1EEESB_SB_EEEEENS5_IJNSA_ILi64EEENSA_ILi256EEESE_EEENS_12float_e5m2_tENS5_IJlSB_lEEESH_SI_NS4_8TiledMMAINS4_8MMA_AtomIJNS4_10MMA_TraitsINS4_19SM100_MMA_F8F6F4_SSEJSH_SH_fSE_SF_NS4_17integral_constantINS4_4UMMA5MajorELSP_0EEESQ_NSN_INSO_7ScaleInELSR_0EEESS_EEEEEENS4_6LayoutISC_NS5_IJNSA_ILi0EEESW_SW_EEEEENS5_IJNS4_10UnderscoreESZ_SZ_EEEEENS4_13SM90_TMA_LOADENS4_14ComposedLayoutINS4_7SwizzleILi2ELi4ELi3EEENS4_18smem_ptr_flag_bitsILi8EEENSV_INS5_IJNSA_ILi8EEESE_EEENS5_IJSE_SB_EEEEEEEvNS4_8identityES12_S1C_vS1D_EENS_8epilogue10collective18CollectiveEpilogueINS1F_23Sm100TmaWarpSpecializedILi4ELi2ELi32ELb0ELb0EEEJSG_NS5_IJNSV_ISE_SB_EES1K_EEESH_SI_SH_SI_NS1F_6fusion15FusionCallbacksIS1J_NS1M_17LinearCombinationISH_fSH_fLNS_15FloatRoundStyleE2EEESG_S1L_JEEENS4_5SM1004TMEM4LOAD26SM100_TMEM_LOAD_16dp32b32xES12_S1C_NS4_39AutoVectorizingCopyWithAssumedAlignmentILi128EEENS4_14SM90_TMA_STOREES1C_S1X_S1X_EEEvvEEEEvNT_6ParamsE --------------------------
	.section	.nv.constant0._ZN7cutlass13device_kernelINS_4gemm6kernel13GemmUniversalIN4cute5tupleIJiiiiEEENS1_10collective13CollectiveMmaINS1_35MainloopSm100TmaUmmaWarpSpecializedILi7ELi2ELi4ENS5_IJNS4_1CILi1EEESB_SB_EEEEENS5_IJNSA_ILi64EEENSA_ILi256EEESE_EEENS_12float_e5m2_tENS5_IJlSB_lEEESH_SI_NS4_8TiledMMAINS4_8MMA_AtomIJNS4_10MMA_TraitsINS4_19SM100_MMA_F8F6F4_SSEJSH_SH_fSE_SF_NS4_17integral_constantINS4_4UMMA5MajorELSP_0EEESQ_NSN_INSO_7ScaleInELSR_0EEESS_EEEEEENS4_6LayoutISC_NS5_IJNSA_ILi0EEESW_SW_EEEEENS5_IJNS4_10UnderscoreESZ_SZ_EEEEENS4_13SM90_TMA_LOADENS4_14ComposedLayoutINS4_7SwizzleILi2ELi4ELi3EEENS4_18smem_ptr_flag_bitsILi8EEENSV_INS5_IJNSA_ILi8EEESE_EEENS5_IJSE_SB_EEEEEEEvNS4_8identityES12_S1C_vS1D_EENS_8epilogue10collective18CollectiveEpilogueINS1F_23Sm100TmaWarpSpecializedILi4ELi2ELi32ELb0ELb0EEEJSG_NS5_IJNSV_ISE_SB_EES1K_EEESH_SI_SH_SI_NS1F_6fusion15FusionCallbacksIS1J_NS1M_17LinearCombinationISH_fSH_fLNS_15FloatRoundStyleE2EEESG_S1L_JEEENS4_5SM1004TMEM4LOAD26SM100_TMEM_LOAD_16dp32b32xES12_S1C_NS4_39AutoVectorizingCopyWithAssumedAlignmentILi128EEENS4_14SM90_TMA_STOREES1C_S1X_S1X_EEEvvEEEEvNT_6ParamsE,"a",@progbits
	.sectionflags	@""
	.align	4
.nv.constant0._ZN7cutlass13device_kernelINS_4gemm6kernel13GemmUniversalIN4cute5tupleIJiiiiEEENS1_10collective13CollectiveMmaINS1_35MainloopSm100TmaUmmaWarpSpecializedILi7ELi2ELi4ENS5_IJNS4_1CILi1EEESB_SB_EEEEENS5_IJNSA_ILi64EEENSA_ILi256EEESE_EEENS_12float_e5m2_tENS5_IJlSB_lEEESH_SI_NS4_8TiledMMAINS4_8MMA_AtomIJNS4_10MMA_TraitsINS4_19SM100_MMA_F8F6F4_SSEJSH_SH_fSE_SF_NS4_17integral_constantINS4_4UMMA5MajorELSP_0EEESQ_NSN_INSO_7ScaleInELSR_0EEESS_EEEEEENS4_6LayoutISC_NS5_IJNSA_ILi0EEESW_SW_EEEEENS5_IJNS4_10UnderscoreESZ_SZ_EEEEENS4_13SM90_TMA_LOADENS4_14ComposedLayoutINS4_7SwizzleILi2ELi4ELi3EEENS4_18smem_ptr_flag_bitsILi8EEENSV_INS5_IJNSA_ILi8EEESE_EEENS5_IJSE_SB_EEEEEEEvNS4_8identityES12_S1C_vS1D_EENS_8epilogue10collective18CollectiveEpilogueINS1F_23Sm100TmaWarpSpecializedILi4ELi2ELi32ELb0ELb0EEEJSG_NS5_IJNSV_ISE_SB_EES1K_EEESH_SI_SH_SI_NS1F_6fusion15FusionCallbacksIS1J_NS1M_17LinearCombinationISH_fSH_fLNS_15FloatRoundStyleE2EEESG_S1L_JEEENS4_5SM1004TMEM4LOAD26SM100_TMEM_LOAD_16dp32b32xES12_S1C_NS4_39AutoVectorizingCopyWithAssumedAlignmentILi128EEENS4_14SM90_TMA_STOREES1C_S1X_S1X_EEEvvEEEEvNT_6ParamsE:
	.zero		2944


//--------------------- SYMBOLS --------------------------

	.type		.nv.reservedSmem.offset0,@object
	.size		.nv.reservedSmem.offset0,0x4
	.type		.nv.reservedSmem.cap,@object
	.size		.nv.reservedSmem.cap,0x4
	.type		__assertfail,@function
